//
// Generated by NVIDIA NVVM Compiler
//
// Compiler Build ID: CL-36424714
// Cuda compilation tools, release 13.0, V13.0.88
// Based on NVVM 20.0.0
//

.version 9.0
.target sm_100
.address_size 64

	// .globl	_Z26backtest_strategies_kernelPKfS0_S0_S0_PK14StrategyParamsP14BacktestResultiifff

.visible .entry _Z26backtest_strategies_kernelPKfS0_S0_S0_PK14StrategyParamsP14BacktestResultiifff(
	.param .u64 .ptr .align 1 _Z26backtest_strategies_kernelPKfS0_S0_S0_PK14StrategyParamsP14BacktestResultiifff_param_0,
	.param .u64 .ptr .align 1 _Z26backtest_strategies_kernelPKfS0_S0_S0_PK14StrategyParamsP14BacktestResultiifff_param_1,
	.param .u64 .ptr .align 1 _Z26backtest_strategies_kernelPKfS0_S0_S0_PK14StrategyParamsP14BacktestResultiifff_param_2,
	.param .u64 .ptr .align 1 _Z26backtest_strategies_kernelPKfS0_S0_S0_PK14StrategyParamsP14BacktestResultiifff_param_3,
	.param .u64 .ptr .align 1 _Z26backtest_strategies_kernelPKfS0_S0_S0_PK14StrategyParamsP14BacktestResultiifff_param_4,
	.param .u64 .ptr .align 1 _Z26backtest_strategies_kernelPKfS0_S0_S0_PK14StrategyParamsP14BacktestResultiifff_param_5,
	.param .u32 _Z26backtest_strategies_kernelPKfS0_S0_S0_PK14StrategyParamsP14BacktestResultiifff_param_6,
	.param .u32 _Z26backtest_strategies_kernelPKfS0_S0_S0_PK14StrategyParamsP14BacktestResultiifff_param_7,
	.param .f32 _Z26backtest_strategies_kernelPKfS0_S0_S0_PK14StrategyParamsP14BacktestResultiifff_param_8,
	.param .f32 _Z26backtest_strategies_kernelPKfS0_S0_S0_PK14StrategyParamsP14BacktestResultiifff_param_9,
	.param .f32 _Z26backtest_strategies_kernelPKfS0_S0_S0_PK14StrategyParamsP14BacktestResultiifff_param_10
)
{
	.local .align 16 .b8 	__local_depot0[40000];
	.reg .b64 	%SP;
	.reg .b64 	%SPL;
	.reg .pred 	%p<338>;
	.reg .b32 	%r<301>;
	.reg .b32 	%f<1343>;
	.reg .b64 	%rd<124>;

	mov.u64 	%SPL, __local_depot0;
	ld.param.u64 	%rd25, [_Z26backtest_strategies_kernelPKfS0_S0_S0_PK14StrategyParamsP14BacktestResultiifff_param_0];
	ld.param.u64 	%rd26, [_Z26backtest_strategies_kernelPKfS0_S0_S0_PK14StrategyParamsP14BacktestResultiifff_param_2];
	ld.param.u64 	%rd27, [_Z26backtest_strategies_kernelPKfS0_S0_S0_PK14StrategyParamsP14BacktestResultiifff_param_3];
	ld.param.u64 	%rd23, [_Z26backtest_strategies_kernelPKfS0_S0_S0_PK14StrategyParamsP14BacktestResultiifff_param_4];
	ld.param.u32 	%r140, [_Z26backtest_strategies_kernelPKfS0_S0_S0_PK14StrategyParamsP14BacktestResultiifff_param_6];
	ld.param.u32 	%r141, [_Z26backtest_strategies_kernelPKfS0_S0_S0_PK14StrategyParamsP14BacktestResultiifff_param_7];
	cvta.to.global.u64 	%rd1, %rd27;
	cvta.to.global.u64 	%rd2, %rd26;
	cvta.to.global.u64 	%rd3, %rd25;
	add.u64 	%rd4, %SPL, 0;
	mov.u32 	%r142, %ctaid.x;
	mov.u32 	%r143, %ntid.x;
	mov.u32 	%r144, %tid.x;
	mad.lo.s32 	%r1, %r142, %r143, %r144;
	setp.ge.s32 	%p6, %r1, %r141;
	@%p6 bra 	$L__BB0_188;
	ld.param.f32 	%f1303, [_Z26backtest_strategies_kernelPKfS0_S0_S0_PK14StrategyParamsP14BacktestResultiifff_param_8];
	cvta.to.global.u64 	%rd29, %rd23;
	mul.wide.s32 	%rd30, %r1, 28;
	add.s64 	%rd31, %rd29, %rd30;
	ld.global.nc.u32 	%r2, [%rd31];
	ld.global.nc.f32 	%f1, [%rd31+4];
	ld.global.nc.f32 	%f2, [%rd31+8];
	ld.global.nc.f32 	%f3, [%rd31+16];
	ld.global.nc.f32 	%f4, [%rd31+20];
	ld.global.nc.u32 	%r3, [%rd31+24];
	cvt.rzi.s32.f32 	%r296, %f1;
	setp.ge.s32 	%p7, %r296, %r140;
	mov.b32 	%r277, 0;
	mov.f32 	%f1301, 0f00000000;
	mov.u32 	%r276, %r277;
	mov.u32 	%r278, %r277;
	mov.f32 	%f1302, %f1301;
	mov.u32 	%r280, %r277;
	mov.f32 	%f1300, %f1301;
	mov.f32 	%f1308, %f1301;
	@%p7 bra 	$L__BB0_151;
	ld.param.f32 	%f1212, [_Z26backtest_strategies_kernelPKfS0_S0_S0_PK14StrategyParamsP14BacktestResultiifff_param_8];
	neg.f32 	%f5, %f3;
	neg.f32 	%f6, %f4;
	cvt.rn.f32.s32 	%f7, %r296;
	neg.f32 	%f8, %f2;
	and.b32  	%r5, %r296, 15;
	and.b32  	%r6, %r296, 7;
	and.b32  	%r7, %r296, 3;
	mov.b32 	%r280, 0;
	mov.f32 	%f1308, 0f00000000;
	mov.u32 	%r234, %r296;
	mov.f32 	%f1300, %f1308;
	mov.f32 	%f1303, %f1212;
	mov.f32 	%f1302, %f1308;
	mov.u32 	%r279, %r280;
	mov.u32 	%r278, %r280;
	mov.u32 	%r276, %r280;
	mov.u32 	%r277, %r280;
	mov.f32 	%f1301, %f1308;
$L__BB0_3:
	mul.wide.s32 	%rd32, %r234, 4;
	add.s64 	%rd33, %rd3, %rd32;
	ld.global.nc.f32 	%f15, [%rd33];
	setp.eq.s32 	%p8, %r280, 0;
	@%p8 bra 	$L__BB0_78;
	sub.f32 	%f248, %f15, %f1302;
	div.rn.f32 	%f249, %f248, %f1302;
	setp.eq.s32 	%p10, %r280, 1;
	setp.lt.f32 	%p11, %f249, %f5;
	and.pred  	%p12, %p10, %p11;
	mov.pred 	%p335, 0;
	@%p12 bra 	$L__BB0_6;
	setp.ne.s32 	%p13, %r280, -1;
	setp.leu.f32 	%p14, %f249, %f3;
	or.pred  	%p335, %p13, %p14;
$L__BB0_6:
	setp.gt.f32 	%p17, %f249, %f4;
	and.pred  	%p18, %p10, %p17;
	mov.pred 	%p336, 0;
	@%p18 bra 	$L__BB0_8;
	setp.ne.s32 	%p19, %r280, -1;
	setp.geu.f32 	%p20, %f249, %f6;
	or.pred  	%p21, %p19, %p20;
	and.pred  	%p336, %p21, %p335;
$L__BB0_8:
	add.s32 	%r14, %r296, -1;
	mov.pred 	%p22, -1;
	setp.eq.s32 	%p23, %r2, 3;
	@%p23 bra 	$L__BB0_59;
	setp.eq.s32 	%p24, %r2, 1;
	@%p24 bra 	$L__BB0_28;
	setp.ne.s32 	%p25, %r2, 0;
	mov.pred 	%p337, %p22;
	@%p25 bra 	$L__BB0_76;
	setp.lt.s32 	%p135, %r234, %r296;
	mov.pred 	%p337, %p22;
	@%p135 bra 	$L__BB0_76;
	setp.lt.s32 	%p136, %r296, 1;
	mov.f32 	%f1224, 0f00000000;
	@%p136 bra 	$L__BB0_26;
	setp.lt.u32 	%p137, %r14, 15;
	mov.f32 	%f1224, 0f00000000;
	mov.b32 	%r242, 0;
	@%p137 bra 	$L__BB0_16;
	mov.f32 	%f1224, 0f00000000;
	mov.b32 	%r240, 0;
$L__BB0_15:
	.pragma "nounroll";
	sub.s32 	%r173, %r234, %r240;
	mul.wide.s32 	%rd58, %r173, 4;
	add.s64 	%rd59, %rd3, %rd58;
	ld.global.nc.f32 	%f537, [%rd59];
	add.f32 	%f538, %f1224, %f537;
	ld.global.nc.f32 	%f539, [%rd59+-4];
	add.f32 	%f540, %f538, %f539;
	ld.global.nc.f32 	%f541, [%rd59+-8];
	add.f32 	%f542, %f540, %f541;
	ld.global.nc.f32 	%f543, [%rd59+-12];
	add.f32 	%f544, %f542, %f543;
	ld.global.nc.f32 	%f545, [%rd59+-16];
	add.f32 	%f546, %f544, %f545;
	ld.global.nc.f32 	%f547, [%rd59+-20];
	add.f32 	%f548, %f546, %f547;
	ld.global.nc.f32 	%f549, [%rd59+-24];
	add.f32 	%f550, %f548, %f549;
	ld.global.nc.f32 	%f551, [%rd59+-28];
	add.f32 	%f552, %f550, %f551;
	ld.global.nc.f32 	%f553, [%rd59+-32];
	add.f32 	%f554, %f552, %f553;
	ld.global.nc.f32 	%f555, [%rd59+-36];
	add.f32 	%f556, %f554, %f555;
	ld.global.nc.f32 	%f557, [%rd59+-40];
	add.f32 	%f558, %f556, %f557;
	ld.global.nc.f32 	%f559, [%rd59+-44];
	add.f32 	%f560, %f558, %f559;
	ld.global.nc.f32 	%f561, [%rd59+-48];
	add.f32 	%f562, %f560, %f561;
	ld.global.nc.f32 	%f563, [%rd59+-52];
	add.f32 	%f564, %f562, %f563;
	ld.global.nc.f32 	%f565, [%rd59+-56];
	add.f32 	%f566, %f564, %f565;
	ld.global.nc.f32 	%f567, [%rd59+-60];
	add.f32 	%f1224, %f566, %f567;
	add.s32 	%r240, %r240, 16;
	and.b32  	%r242, %r296, 2147483632;
	setp.ne.s32 	%p138, %r240, %r242;
	@%p138 bra 	$L__BB0_15;
$L__BB0_16:
	setp.eq.s32 	%p139, %r5, 0;
	@%p139 bra 	$L__BB0_26;
	add.s32 	%r174, %r5, -1;
	setp.lt.u32 	%p140, %r174, 7;
	@%p140 bra 	$L__BB0_19;
	sub.s32 	%r175, %r234, %r242;
	mul.wide.s32 	%rd60, %r175, 4;
	add.s64 	%rd61, %rd3, %rd60;
	ld.global.nc.f32 	%f569, [%rd61];
	add.f32 	%f570, %f1224, %f569;
	ld.global.nc.f32 	%f571, [%rd61+-4];
	add.f32 	%f572, %f570, %f571;
	ld.global.nc.f32 	%f573, [%rd61+-8];
	add.f32 	%f574, %f572, %f573;
	ld.global.nc.f32 	%f575, [%rd61+-12];
	add.f32 	%f576, %f574, %f575;
	ld.global.nc.f32 	%f577, [%rd61+-16];
	add.f32 	%f578, %f576, %f577;
	ld.global.nc.f32 	%f579, [%rd61+-20];
	add.f32 	%f580, %f578, %f579;
	ld.global.nc.f32 	%f581, [%rd61+-24];
	add.f32 	%f582, %f580, %f581;
	ld.global.nc.f32 	%f583, [%rd61+-28];
	add.f32 	%f1224, %f582, %f583;
	add.s32 	%r242, %r242, 8;
$L__BB0_19:
	setp.eq.s32 	%p141, %r6, 0;
	@%p141 bra 	$L__BB0_26;
	add.s32 	%r176, %r6, -1;
	setp.lt.u32 	%p142, %r176, 3;
	@%p142 bra 	$L__BB0_22;
	sub.s32 	%r177, %r234, %r242;
	mul.wide.s32 	%rd62, %r177, 4;
	add.s64 	%rd63, %rd3, %rd62;
	ld.global.nc.f32 	%f585, [%rd63];
	add.f32 	%f586, %f1224, %f585;
	ld.global.nc.f32 	%f587, [%rd63+-4];
	add.f32 	%f588, %f586, %f587;
	ld.global.nc.f32 	%f589, [%rd63+-8];
	add.f32 	%f590, %f588, %f589;
	ld.global.nc.f32 	%f591, [%rd63+-12];
	add.f32 	%f1224, %f590, %f591;
	add.s32 	%r242, %r242, 4;
$L__BB0_22:
	setp.eq.s32 	%p143, %r7, 0;
	@%p143 bra 	$L__BB0_26;
	setp.eq.s32 	%p144, %r7, 1;
	sub.s32 	%r178, %r234, %r242;
	mul.wide.s32 	%rd64, %r178, 4;
	add.s64 	%rd5, %rd3, %rd64;
	ld.global.nc.f32 	%f592, [%rd5];
	add.f32 	%f1224, %f1224, %f592;
	@%p144 bra 	$L__BB0_26;
	setp.eq.s32 	%p145, %r7, 2;
	ld.global.nc.f32 	%f593, [%rd5+-4];
	add.f32 	%f1224, %f1224, %f593;
	@%p145 bra 	$L__BB0_26;
	ld.global.nc.f32 	%f594, [%rd5+-8];
	add.f32 	%f1224, %f1224, %f594;
$L__BB0_26:
	div.rn.f32 	%f595, %f1224, %f7;
	sub.f32 	%f596, %f15, %f595;
	div.rn.f32 	%f31, %f596, %f595;
	setp.gt.f32 	%p147, %f31, %f2;
	mov.pred 	%p337, 0;
	@%p147 bra 	$L__BB0_76;
	setp.lt.f32 	%p150, %f31, %f8;
	and.pred  	%p151, %p10, %p150;
	mov.pred 	%p337, %p22;
	@%p151 bra 	$L__BB0_77;
	bra.uni 	$L__BB0_76;
$L__BB0_28:
	setp.lt.s32 	%p107, %r234, %r296;
	mov.pred 	%p337, %p22;
	@%p107 bra 	$L__BB0_76;
	setp.lt.s32 	%p108, %r296, 1;
	mov.f32 	%f1232, 0f00000000;
	@%p108 bra 	$L__BB0_43;
	setp.lt.u32 	%p109, %r14, 15;
	mov.f32 	%f1232, 0f00000000;
	mov.b32 	%r246, 0;
	@%p109 bra 	$L__BB0_33;
	mov.f32 	%f1232, 0f00000000;
	mov.b32 	%r244, 0;
$L__BB0_32:
	.pragma "nounroll";
	sub.s32 	%r156, %r234, %r244;
	mul.wide.s32 	%rd44, %r156, 4;
	add.s64 	%rd45, %rd3, %rd44;
	ld.global.nc.f32 	%f378, [%rd45];
	add.f32 	%f379, %f1232, %f378;
	ld.global.nc.f32 	%f380, [%rd45+-4];
	add.f32 	%f381, %f379, %f380;
	ld.global.nc.f32 	%f382, [%rd45+-8];
	add.f32 	%f383, %f381, %f382;
	ld.global.nc.f32 	%f384, [%rd45+-12];
	add.f32 	%f385, %f383, %f384;
	ld.global.nc.f32 	%f386, [%rd45+-16];
	add.f32 	%f387, %f385, %f386;
	ld.global.nc.f32 	%f388, [%rd45+-20];
	add.f32 	%f389, %f387, %f388;
	ld.global.nc.f32 	%f390, [%rd45+-24];
	add.f32 	%f391, %f389, %f390;
	ld.global.nc.f32 	%f392, [%rd45+-28];
	add.f32 	%f393, %f391, %f392;
	ld.global.nc.f32 	%f394, [%rd45+-32];
	add.f32 	%f395, %f393, %f394;
	ld.global.nc.f32 	%f396, [%rd45+-36];
	add.f32 	%f397, %f395, %f396;
	ld.global.nc.f32 	%f398, [%rd45+-40];
	add.f32 	%f399, %f397, %f398;
	ld.global.nc.f32 	%f400, [%rd45+-44];
	add.f32 	%f401, %f399, %f400;
	ld.global.nc.f32 	%f402, [%rd45+-48];
	add.f32 	%f403, %f401, %f402;
	ld.global.nc.f32 	%f404, [%rd45+-52];
	add.f32 	%f405, %f403, %f404;
	ld.global.nc.f32 	%f406, [%rd45+-56];
	add.f32 	%f407, %f405, %f406;
	ld.global.nc.f32 	%f408, [%rd45+-60];
	add.f32 	%f1232, %f407, %f408;
	add.s32 	%r244, %r244, 16;
	and.b32  	%r246, %r296, 2147483632;
	setp.ne.s32 	%p110, %r244, %r246;
	@%p110 bra 	$L__BB0_32;
$L__BB0_33:
	setp.eq.s32 	%p111, %r5, 0;
	@%p111 bra 	$L__BB0_43;
	add.s32 	%r157, %r5, -1;
	setp.lt.u32 	%p112, %r157, 7;
	@%p112 bra 	$L__BB0_36;
	sub.s32 	%r158, %r234, %r246;
	mul.wide.s32 	%rd46, %r158, 4;
	add.s64 	%rd47, %rd3, %rd46;
	ld.global.nc.f32 	%f410, [%rd47];
	add.f32 	%f411, %f1232, %f410;
	ld.global.nc.f32 	%f412, [%rd47+-4];
	add.f32 	%f413, %f411, %f412;
	ld.global.nc.f32 	%f414, [%rd47+-8];
	add.f32 	%f415, %f413, %f414;
	ld.global.nc.f32 	%f416, [%rd47+-12];
	add.f32 	%f417, %f415, %f416;
	ld.global.nc.f32 	%f418, [%rd47+-16];
	add.f32 	%f419, %f417, %f418;
	ld.global.nc.f32 	%f420, [%rd47+-20];
	add.f32 	%f421, %f419, %f420;
	ld.global.nc.f32 	%f422, [%rd47+-24];
	add.f32 	%f423, %f421, %f422;
	ld.global.nc.f32 	%f424, [%rd47+-28];
	add.f32 	%f1232, %f423, %f424;
	add.s32 	%r246, %r246, 8;
$L__BB0_36:
	setp.eq.s32 	%p113, %r6, 0;
	@%p113 bra 	$L__BB0_43;
	add.s32 	%r159, %r6, -1;
	setp.lt.u32 	%p114, %r159, 3;
	@%p114 bra 	$L__BB0_39;
	sub.s32 	%r160, %r234, %r246;
	mul.wide.s32 	%rd48, %r160, 4;
	add.s64 	%rd49, %rd3, %rd48;
	ld.global.nc.f32 	%f426, [%rd49];
	add.f32 	%f427, %f1232, %f426;
	ld.global.nc.f32 	%f428, [%rd49+-4];
	add.f32 	%f429, %f427, %f428;
	ld.global.nc.f32 	%f430, [%rd49+-8];
	add.f32 	%f431, %f429, %f430;
	ld.global.nc.f32 	%f432, [%rd49+-12];
	add.f32 	%f1232, %f431, %f432;
	add.s32 	%r246, %r246, 4;
$L__BB0_39:
	setp.eq.s32 	%p115, %r7, 0;
	@%p115 bra 	$L__BB0_43;
	setp.eq.s32 	%p116, %r7, 1;
	sub.s32 	%r161, %r234, %r246;
	mul.wide.s32 	%rd50, %r161, 4;
	add.s64 	%rd6, %rd3, %rd50;
	ld.global.nc.f32 	%f433, [%rd6];
	add.f32 	%f1232, %f1232, %f433;
	@%p116 bra 	$L__BB0_43;
	setp.eq.s32 	%p117, %r7, 2;
	ld.global.nc.f32 	%f434, [%rd6+-4];
	add.f32 	%f1232, %f1232, %f434;
	@%p117 bra 	$L__BB0_43;
	ld.global.nc.f32 	%f435, [%rd6+-8];
	add.f32 	%f1232, %f1232, %f435;
$L__BB0_43:
	div.rn.f32 	%f46, %f1232, %f7;
	mov.f32 	%f1240, 0f00000000;
	@%p108 bra 	$L__BB0_57;
	add.s32 	%r163, %r296, -1;
	setp.lt.u32 	%p119, %r163, 15;
	mov.f32 	%f1240, 0f00000000;
	mov.b32 	%r250, 0;
	@%p119 bra 	$L__BB0_47;
	mov.f32 	%f1240, 0f00000000;
	mov.b32 	%r248, 0;
$L__BB0_46:
	.pragma "nounroll";
	sub.s32 	%r165, %r234, %r248;
	mul.wide.s32 	%rd51, %r165, 4;
	add.s64 	%rd52, %rd3, %rd51;
	ld.global.nc.f32 	%f440, [%rd52];
	sub.f32 	%f441, %f440, %f46;
	fma.rn.f32 	%f442, %f441, %f441, %f1240;
	ld.global.nc.f32 	%f443, [%rd52+-4];
	sub.f32 	%f444, %f443, %f46;
	fma.rn.f32 	%f445, %f444, %f444, %f442;
	ld.global.nc.f32 	%f446, [%rd52+-8];
	sub.f32 	%f447, %f446, %f46;
	fma.rn.f32 	%f448, %f447, %f447, %f445;
	ld.global.nc.f32 	%f449, [%rd52+-12];
	sub.f32 	%f450, %f449, %f46;
	fma.rn.f32 	%f451, %f450, %f450, %f448;
	ld.global.nc.f32 	%f452, [%rd52+-16];
	sub.f32 	%f453, %f452, %f46;
	fma.rn.f32 	%f454, %f453, %f453, %f451;
	ld.global.nc.f32 	%f455, [%rd52+-20];
	sub.f32 	%f456, %f455, %f46;
	fma.rn.f32 	%f457, %f456, %f456, %f454;
	ld.global.nc.f32 	%f458, [%rd52+-24];
	sub.f32 	%f459, %f458, %f46;
	fma.rn.f32 	%f460, %f459, %f459, %f457;
	ld.global.nc.f32 	%f461, [%rd52+-28];
	sub.f32 	%f462, %f461, %f46;
	fma.rn.f32 	%f463, %f462, %f462, %f460;
	ld.global.nc.f32 	%f464, [%rd52+-32];
	sub.f32 	%f465, %f464, %f46;
	fma.rn.f32 	%f466, %f465, %f465, %f463;
	ld.global.nc.f32 	%f467, [%rd52+-36];
	sub.f32 	%f468, %f467, %f46;
	fma.rn.f32 	%f469, %f468, %f468, %f466;
	ld.global.nc.f32 	%f470, [%rd52+-40];
	sub.f32 	%f471, %f470, %f46;
	fma.rn.f32 	%f472, %f471, %f471, %f469;
	ld.global.nc.f32 	%f473, [%rd52+-44];
	sub.f32 	%f474, %f473, %f46;
	fma.rn.f32 	%f475, %f474, %f474, %f472;
	ld.global.nc.f32 	%f476, [%rd52+-48];
	sub.f32 	%f477, %f476, %f46;
	fma.rn.f32 	%f478, %f477, %f477, %f475;
	ld.global.nc.f32 	%f479, [%rd52+-52];
	sub.f32 	%f480, %f479, %f46;
	fma.rn.f32 	%f481, %f480, %f480, %f478;
	ld.global.nc.f32 	%f482, [%rd52+-56];
	sub.f32 	%f483, %f482, %f46;
	fma.rn.f32 	%f484, %f483, %f483, %f481;
	ld.global.nc.f32 	%f485, [%rd52+-60];
	sub.f32 	%f486, %f485, %f46;
	fma.rn.f32 	%f1240, %f486, %f486, %f484;
	add.s32 	%r248, %r248, 16;
	and.b32  	%r250, %r296, 2147483632;
	setp.ne.s32 	%p120, %r248, %r250;
	@%p120 bra 	$L__BB0_46;
$L__BB0_47:
	setp.eq.s32 	%p121, %r5, 0;
	@%p121 bra 	$L__BB0_57;
	add.s32 	%r166, %r5, -1;
	setp.lt.u32 	%p122, %r166, 7;
	@%p122 bra 	$L__BB0_50;
	sub.s32 	%r167, %r234, %r250;
	mul.wide.s32 	%rd53, %r167, 4;
	add.s64 	%rd54, %rd3, %rd53;
	ld.global.nc.f32 	%f488, [%rd54];
	sub.f32 	%f489, %f488, %f46;
	fma.rn.f32 	%f490, %f489, %f489, %f1240;
	ld.global.nc.f32 	%f491, [%rd54+-4];
	sub.f32 	%f492, %f491, %f46;
	fma.rn.f32 	%f493, %f492, %f492, %f490;
	ld.global.nc.f32 	%f494, [%rd54+-8];
	sub.f32 	%f495, %f494, %f46;
	fma.rn.f32 	%f496, %f495, %f495, %f493;
	ld.global.nc.f32 	%f497, [%rd54+-12];
	sub.f32 	%f498, %f497, %f46;
	fma.rn.f32 	%f499, %f498, %f498, %f496;
	ld.global.nc.f32 	%f500, [%rd54+-16];
	sub.f32 	%f501, %f500, %f46;
	fma.rn.f32 	%f502, %f501, %f501, %f499;
	ld.global.nc.f32 	%f503, [%rd54+-20];
	sub.f32 	%f504, %f503, %f46;
	fma.rn.f32 	%f505, %f504, %f504, %f502;
	ld.global.nc.f32 	%f506, [%rd54+-24];
	sub.f32 	%f507, %f506, %f46;
	fma.rn.f32 	%f508, %f507, %f507, %f505;
	ld.global.nc.f32 	%f509, [%rd54+-28];
	sub.f32 	%f510, %f509, %f46;
	fma.rn.f32 	%f1240, %f510, %f510, %f508;
	add.s32 	%r250, %r250, 8;
$L__BB0_50:
	setp.eq.s32 	%p123, %r6, 0;
	@%p123 bra 	$L__BB0_57;
	add.s32 	%r168, %r6, -1;
	setp.lt.u32 	%p124, %r168, 3;
	@%p124 bra 	$L__BB0_53;
	sub.s32 	%r169, %r234, %r250;
	mul.wide.s32 	%rd55, %r169, 4;
	add.s64 	%rd56, %rd3, %rd55;
	ld.global.nc.f32 	%f512, [%rd56];
	sub.f32 	%f513, %f512, %f46;
	fma.rn.f32 	%f514, %f513, %f513, %f1240;
	ld.global.nc.f32 	%f515, [%rd56+-4];
	sub.f32 	%f516, %f515, %f46;
	fma.rn.f32 	%f517, %f516, %f516, %f514;
	ld.global.nc.f32 	%f518, [%rd56+-8];
	sub.f32 	%f519, %f518, %f46;
	fma.rn.f32 	%f520, %f519, %f519, %f517;
	ld.global.nc.f32 	%f521, [%rd56+-12];
	sub.f32 	%f522, %f521, %f46;
	fma.rn.f32 	%f1240, %f522, %f522, %f520;
	add.s32 	%r250, %r250, 4;
$L__BB0_53:
	setp.eq.s32 	%p125, %r7, 0;
	@%p125 bra 	$L__BB0_57;
	setp.eq.s32 	%p126, %r7, 1;
	sub.s32 	%r170, %r234, %r250;
	mul.wide.s32 	%rd57, %r170, 4;
	add.s64 	%rd7, %rd3, %rd57;
	ld.global.nc.f32 	%f523, [%rd7];
	sub.f32 	%f524, %f523, %f46;
	fma.rn.f32 	%f1240, %f524, %f524, %f1240;
	@%p126 bra 	$L__BB0_57;
	setp.eq.s32 	%p127, %r7, 2;
	ld.global.nc.f32 	%f525, [%rd7+-4];
	sub.f32 	%f526, %f525, %f46;
	fma.rn.f32 	%f1240, %f526, %f526, %f1240;
	@%p127 bra 	$L__BB0_57;
	ld.global.nc.f32 	%f527, [%rd7+-8];
	sub.f32 	%f528, %f527, %f46;
	fma.rn.f32 	%f1240, %f528, %f528, %f1240;
$L__BB0_57:
	div.rn.f32 	%f529, %f1240, %f7;
	sqrt.rn.f32 	%f530, %f529;
	add.f32 	%f531, %f530, 0f322BCC77;
	sub.f32 	%f532, %f15, %f46;
	div.rn.f32 	%f61, %f532, %f531;
	setp.lt.f32 	%p129, %f61, %f8;
	mov.pred 	%p337, 0;
	@%p129 bra 	$L__BB0_76;
	setp.gt.f32 	%p132, %f61, %f2;
	and.pred  	%p133, %p10, %p132;
	mov.pred 	%p337, %p22;
	@%p133 bra 	$L__BB0_77;
	bra.uni 	$L__BB0_76;
$L__BB0_59:
	setp.lt.s32 	%p27, %r234, %r296;
	mov.pred 	%p337, %p22;
	@%p27 bra 	$L__BB0_76;
	setp.lt.s32 	%p28, %r296, 1;
	mov.f32 	%f1256, 0f7F7FFFFF;
	mov.f32 	%f1255, 0fFF7FFFFF;
	@%p28 bra 	$L__BB0_74;
	setp.lt.u32 	%p29, %r14, 15;
	mov.f32 	%f1255, 0fFF7FFFFF;
	mov.f32 	%f1256, 0f7F7FFFFF;
	mov.b32 	%r254, 0;
	@%p29 bra 	$L__BB0_64;
	and.b32  	%r148, %r296, 2147483632;
	neg.s32 	%r252, %r148;
	mul.wide.s32 	%rd34, %r234, 4;
	add.s64 	%rd35, %rd2, %rd34;
	add.s64 	%rd123, %rd35, -28;
	add.s64 	%rd36, %rd1, %rd34;
	add.s64 	%rd122, %rd36, -28;
	mov.f32 	%f1255, 0fFF7FFFFF;
	mov.f32 	%f1256, 0f7F7FFFFF;
$L__BB0_63:
	.pragma "nounroll";
	and.b32  	%r254, %r296, 2147483632;
	ld.global.nc.f32 	%f257, [%rd123+28];
	ld.global.nc.f32 	%f258, [%rd122+28];
	setp.gt.f32 	%p30, %f257, %f1255;
	selp.f32 	%f259, %f257, %f1255, %p30;
	setp.lt.f32 	%p31, %f258, %f1256;
	selp.f32 	%f260, %f258, %f1256, %p31;
	ld.global.nc.f32 	%f261, [%rd123+24];
	ld.global.nc.f32 	%f262, [%rd122+24];
	setp.gt.f32 	%p32, %f261, %f259;
	selp.f32 	%f263, %f261, %f259, %p32;
	setp.lt.f32 	%p33, %f262, %f260;
	selp.f32 	%f264, %f262, %f260, %p33;
	ld.global.nc.f32 	%f265, [%rd123+20];
	ld.global.nc.f32 	%f266, [%rd122+20];
	setp.gt.f32 	%p34, %f265, %f263;
	selp.f32 	%f267, %f265, %f263, %p34;
	setp.lt.f32 	%p35, %f266, %f264;
	selp.f32 	%f268, %f266, %f264, %p35;
	ld.global.nc.f32 	%f269, [%rd123+16];
	ld.global.nc.f32 	%f270, [%rd122+16];
	setp.gt.f32 	%p36, %f269, %f267;
	selp.f32 	%f271, %f269, %f267, %p36;
	setp.lt.f32 	%p37, %f270, %f268;
	selp.f32 	%f272, %f270, %f268, %p37;
	ld.global.nc.f32 	%f273, [%rd123+12];
	ld.global.nc.f32 	%f274, [%rd122+12];
	setp.gt.f32 	%p38, %f273, %f271;
	selp.f32 	%f275, %f273, %f271, %p38;
	setp.lt.f32 	%p39, %f274, %f272;
	selp.f32 	%f276, %f274, %f272, %p39;
	ld.global.nc.f32 	%f277, [%rd123+8];
	ld.global.nc.f32 	%f278, [%rd122+8];
	setp.gt.f32 	%p40, %f277, %f275;
	selp.f32 	%f279, %f277, %f275, %p40;
	setp.lt.f32 	%p41, %f278, %f276;
	selp.f32 	%f280, %f278, %f276, %p41;
	ld.global.nc.f32 	%f281, [%rd123+4];
	ld.global.nc.f32 	%f282, [%rd122+4];
	setp.gt.f32 	%p42, %f281, %f279;
	selp.f32 	%f283, %f281, %f279, %p42;
	setp.lt.f32 	%p43, %f282, %f280;
	selp.f32 	%f284, %f282, %f280, %p43;
	ld.global.nc.f32 	%f285, [%rd123];
	ld.global.nc.f32 	%f286, [%rd122];
	setp.gt.f32 	%p44, %f285, %f283;
	selp.f32 	%f287, %f285, %f283, %p44;
	setp.lt.f32 	%p45, %f286, %f284;
	selp.f32 	%f288, %f286, %f284, %p45;
	ld.global.nc.f32 	%f289, [%rd123+-4];
	ld.global.nc.f32 	%f290, [%rd122+-4];
	setp.gt.f32 	%p46, %f289, %f287;
	selp.f32 	%f291, %f289, %f287, %p46;
	setp.lt.f32 	%p47, %f290, %f288;
	selp.f32 	%f292, %f290, %f288, %p47;
	ld.global.nc.f32 	%f293, [%rd123+-8];
	ld.global.nc.f32 	%f294, [%rd122+-8];
	setp.gt.f32 	%p48, %f293, %f291;
	selp.f32 	%f295, %f293, %f291, %p48;
	setp.lt.f32 	%p49, %f294, %f292;
	selp.f32 	%f296, %f294, %f292, %p49;
	ld.global.nc.f32 	%f297, [%rd123+-12];
	ld.global.nc.f32 	%f298, [%rd122+-12];
	setp.gt.f32 	%p50, %f297, %f295;
	selp.f32 	%f299, %f297, %f295, %p50;
	setp.lt.f32 	%p51, %f298, %f296;
	selp.f32 	%f300, %f298, %f296, %p51;
	ld.global.nc.f32 	%f301, [%rd123+-16];
	ld.global.nc.f32 	%f302, [%rd122+-16];
	setp.gt.f32 	%p52, %f301, %f299;
	selp.f32 	%f303, %f301, %f299, %p52;
	setp.lt.f32 	%p53, %f302, %f300;
	selp.f32 	%f304, %f302, %f300, %p53;
	ld.global.nc.f32 	%f305, [%rd123+-20];
	ld.global.nc.f32 	%f306, [%rd122+-20];
	setp.gt.f32 	%p54, %f305, %f303;
	selp.f32 	%f307, %f305, %f303, %p54;
	setp.lt.f32 	%p55, %f306, %f304;
	selp.f32 	%f308, %f306, %f304, %p55;
	ld.global.nc.f32 	%f309, [%rd123+-24];
	ld.global.nc.f32 	%f310, [%rd122+-24];
	setp.gt.f32 	%p56, %f309, %f307;
	selp.f32 	%f311, %f309, %f307, %p56;
	setp.lt.f32 	%p57, %f310, %f308;
	selp.f32 	%f312, %f310, %f308, %p57;
	ld.global.nc.f32 	%f313, [%rd123+-28];
	ld.global.nc.f32 	%f314, [%rd122+-28];
	setp.gt.f32 	%p58, %f313, %f311;
	selp.f32 	%f315, %f313, %f311, %p58;
	setp.lt.f32 	%p59, %f314, %f312;
	selp.f32 	%f316, %f314, %f312, %p59;
	ld.global.nc.f32 	%f317, [%rd123+-32];
	ld.global.nc.f32 	%f318, [%rd122+-32];
	setp.gt.f32 	%p60, %f317, %f315;
	selp.f32 	%f1255, %f317, %f315, %p60;
	setp.lt.f32 	%p61, %f318, %f316;
	selp.f32 	%f1256, %f318, %f316, %p61;
	add.s32 	%r252, %r252, 16;
	add.s64 	%rd123, %rd123, -64;
	add.s64 	%rd122, %rd122, -64;
	setp.ne.s32 	%p62, %r252, 0;
	@%p62 bra 	$L__BB0_63;
$L__BB0_64:
	setp.eq.s32 	%p63, %r5, 0;
	@%p63 bra 	$L__BB0_74;
	add.s32 	%r149, %r5, -1;
	setp.lt.u32 	%p64, %r149, 7;
	@%p64 bra 	$L__BB0_67;
	sub.s32 	%r150, %r234, %r254;
	mul.wide.s32 	%rd37, %r150, 4;
	add.s64 	%rd38, %rd2, %rd37;
	ld.global.nc.f32 	%f320, [%rd38];
	add.s64 	%rd39, %rd1, %rd37;
	ld.global.nc.f32 	%f321, [%rd39];
	setp.gt.f32 	%p65, %f320, %f1255;
	selp.f32 	%f322, %f320, %f1255, %p65;
	setp.lt.f32 	%p66, %f321, %f1256;
	selp.f32 	%f323, %f321, %f1256, %p66;
	ld.global.nc.f32 	%f324, [%rd38+-4];
	ld.global.nc.f32 	%f325, [%rd39+-4];
	setp.gt.f32 	%p67, %f324, %f322;
	selp.f32 	%f326, %f324, %f322, %p67;
	setp.lt.f32 	%p68, %f325, %f323;
	selp.f32 	%f327, %f325, %f323, %p68;
	ld.global.nc.f32 	%f328, [%rd38+-8];
	ld.global.nc.f32 	%f329, [%rd39+-8];
	setp.gt.f32 	%p69, %f328, %f326;
	selp.f32 	%f330, %f328, %f326, %p69;
	setp.lt.f32 	%p70, %f329, %f327;
	selp.f32 	%f331, %f329, %f327, %p70;
	ld.global.nc.f32 	%f332, [%rd38+-12];
	ld.global.nc.f32 	%f333, [%rd39+-12];
	setp.gt.f32 	%p71, %f332, %f330;
	selp.f32 	%f334, %f332, %f330, %p71;
	setp.lt.f32 	%p72, %f333, %f331;
	selp.f32 	%f335, %f333, %f331, %p72;
	ld.global.nc.f32 	%f336, [%rd38+-16];
	ld.global.nc.f32 	%f337, [%rd39+-16];
	setp.gt.f32 	%p73, %f336, %f334;
	selp.f32 	%f338, %f336, %f334, %p73;
	setp.lt.f32 	%p74, %f337, %f335;
	selp.f32 	%f339, %f337, %f335, %p74;
	ld.global.nc.f32 	%f340, [%rd38+-20];
	ld.global.nc.f32 	%f341, [%rd39+-20];
	setp.gt.f32 	%p75, %f340, %f338;
	selp.f32 	%f342, %f340, %f338, %p75;
	setp.lt.f32 	%p76, %f341, %f339;
	selp.f32 	%f343, %f341, %f339, %p76;
	ld.global.nc.f32 	%f344, [%rd38+-24];
	ld.global.nc.f32 	%f345, [%rd39+-24];
	setp.gt.f32 	%p77, %f344, %f342;
	selp.f32 	%f346, %f344, %f342, %p77;
	setp.lt.f32 	%p78, %f345, %f343;
	selp.f32 	%f347, %f345, %f343, %p78;
	ld.global.nc.f32 	%f348, [%rd38+-28];
	ld.global.nc.f32 	%f349, [%rd39+-28];
	setp.gt.f32 	%p79, %f348, %f346;
	selp.f32 	%f1255, %f348, %f346, %p79;
	setp.lt.f32 	%p80, %f349, %f347;
	selp.f32 	%f1256, %f349, %f347, %p80;
	add.s32 	%r254, %r254, 8;
$L__BB0_67:
	setp.eq.s32 	%p81, %r6, 0;
	@%p81 bra 	$L__BB0_74;
	add.s32 	%r151, %r6, -1;
	setp.lt.u32 	%p82, %r151, 3;
	@%p82 bra 	$L__BB0_70;
	sub.s32 	%r152, %r234, %r254;
	mul.wide.s32 	%rd40, %r152, 4;
	add.s64 	%rd41, %rd2, %rd40;
	ld.global.nc.f32 	%f351, [%rd41];
	add.s64 	%rd42, %rd1, %rd40;
	ld.global.nc.f32 	%f352, [%rd42];
	setp.gt.f32 	%p83, %f351, %f1255;
	selp.f32 	%f353, %f351, %f1255, %p83;
	setp.lt.f32 	%p84, %f352, %f1256;
	selp.f32 	%f354, %f352, %f1256, %p84;
	ld.global.nc.f32 	%f355, [%rd41+-4];
	ld.global.nc.f32 	%f356, [%rd42+-4];
	setp.gt.f32 	%p85, %f355, %f353;
	selp.f32 	%f357, %f355, %f353, %p85;
	setp.lt.f32 	%p86, %f356, %f354;
	selp.f32 	%f358, %f356, %f354, %p86;
	ld.global.nc.f32 	%f359, [%rd41+-8];
	ld.global.nc.f32 	%f360, [%rd42+-8];
	setp.gt.f32 	%p87, %f359, %f357;
	selp.f32 	%f361, %f359, %f357, %p87;
	setp.lt.f32 	%p88, %f360, %f358;
	selp.f32 	%f362, %f360, %f358, %p88;
	ld.global.nc.f32 	%f363, [%rd41+-12];
	ld.global.nc.f32 	%f364, [%rd42+-12];
	setp.gt.f32 	%p89, %f363, %f361;
	selp.f32 	%f1255, %f363, %f361, %p89;
	setp.lt.f32 	%p90, %f364, %f362;
	selp.f32 	%f1256, %f364, %f362, %p90;
	add.s32 	%r254, %r254, 4;
$L__BB0_70:
	setp.eq.s32 	%p91, %r7, 0;
	@%p91 bra 	$L__BB0_74;
	setp.eq.s32 	%p92, %r7, 1;
	sub.s32 	%r153, %r234, %r254;
	mul.wide.s32 	%rd43, %r153, 4;
	add.s64 	%rd14, %rd2, %rd43;
	ld.global.nc.f32 	%f365, [%rd14];
	add.s64 	%rd15, %rd1, %rd43;
	ld.global.nc.f32 	%f366, [%rd15];
	setp.gt.f32 	%p93, %f365, %f1255;
	selp.f32 	%f1255, %f365, %f1255, %p93;
	setp.lt.f32 	%p94, %f366, %f1256;
	selp.f32 	%f1256, %f366, %f1256, %p94;
	@%p92 bra 	$L__BB0_74;
	setp.eq.s32 	%p95, %r7, 2;
	ld.global.nc.f32 	%f367, [%rd14+-4];
	ld.global.nc.f32 	%f368, [%rd15+-4];
	setp.gt.f32 	%p96, %f367, %f1255;
	selp.f32 	%f1255, %f367, %f1255, %p96;
	setp.lt.f32 	%p97, %f368, %f1256;
	selp.f32 	%f1256, %f368, %f1256, %p97;
	@%p95 bra 	$L__BB0_74;
	ld.global.nc.f32 	%f369, [%rd14+-8];
	ld.global.nc.f32 	%f370, [%rd15+-8];
	setp.gt.f32 	%p98, %f369, %f1255;
	selp.f32 	%f1255, %f369, %f1255, %p98;
	setp.lt.f32 	%p99, %f370, %f1256;
	selp.f32 	%f1256, %f370, %f1256, %p99;
$L__BB0_74:
	sub.f32 	%f371, %f1255, %f1256;
	mul.f32 	%f90, %f2, %f371;
	sub.f32 	%f372, %f1255, %f90;
	setp.gt.f32 	%p101, %f15, %f372;
	mov.pred 	%p337, 0;
	@%p101 bra 	$L__BB0_76;
	add.f32 	%f373, %f1256, %f90;
	setp.lt.f32 	%p104, %f15, %f373;
	and.pred  	%p105, %p10, %p104;
	mov.pred 	%p337, %p22;
	@%p105 bra 	$L__BB0_77;
$L__BB0_76:
	sub.s32 	%r179, %r234, %r279;
	setp.le.s32 	%p152, %r179, %r3;
	setp.ne.s32 	%p153, %r280, -1;
	or.pred  	%p154, %p153, %p337;
	and.pred  	%p155, %p154, %p152;
	and.pred  	%p156, %p155, %p336;
	@%p156 bra 	$L__BB0_148;
$L__BB0_77:
	ld.param.f32 	%f1209, [_Z26backtest_strategies_kernelPKfS0_S0_S0_PK14StrategyParamsP14BacktestResultiifff_param_10];
	ld.param.f32 	%f1206, [_Z26backtest_strategies_kernelPKfS0_S0_S0_PK14StrategyParamsP14BacktestResultiifff_param_9];
	mov.f32 	%f597, 0f3F800000;
	sub.f32 	%f598, %f597, %f1209;
	mul.f32 	%f599, %f598, %f15;
	selp.f32 	%f600, %f599, %f1302, %p10;
	selp.f32 	%f601, %f1302, %f599, %p10;
	cvt.rn.f32.s32 	%f602, %r278;
	sub.f32 	%f603, %f600, %f601;
	mul.f32 	%f604, %f603, %f602;
	mul.f32 	%f605, %f1206, %f602;
	mul.f32 	%f606, %f605, %f1302;
	sub.f32 	%f607, %f604, %f606;
	mul.f32 	%f608, %f605, %f599;
	sub.f32 	%f609, %f607, %f608;
	add.f32 	%f1303, %f1303, %f609;
	add.s32 	%r276, %r276, 1;
	setp.gt.f32 	%p158, %f609, 0f00000000;
	add.f32 	%f610, %f1301, %f609;
	sub.f32 	%f611, %f1300, %f609;
	selp.f32 	%f1301, %f610, %f1301, %p158;
	selp.u32 	%r181, 1, 0, %p158;
	add.s32 	%r277, %r277, %r181;
	selp.f32 	%f1300, %f1300, %f611, %p158;
	mov.b32 	%r278, 0;
$L__BB0_78:
	add.s32 	%r53, %r296, -1;
	mov.b32 	%r280, 0;
	setp.eq.s32 	%p159, %r2, 3;
	@%p159 bra 	$L__BB0_129;
	setp.eq.s32 	%p160, %r2, 1;
	@%p160 bra 	$L__BB0_98;
	setp.ne.s32 	%p161, %r2, 0;
	@%p161 bra 	$L__BB0_148;
	setp.lt.s32 	%p260, %r234, %r296;
	@%p260 bra 	$L__BB0_148;
	setp.lt.s32 	%p261, %r296, 1;
	mov.f32 	%f1267, 0f00000000;
	@%p261 bra 	$L__BB0_96;
	setp.lt.u32 	%p262, %r53, 15;
	mov.f32 	%f1267, 0f00000000;
	mov.b32 	%r261, 0;
	@%p262 bra 	$L__BB0_86;
	mov.f32 	%f1267, 0f00000000;
	mov.b32 	%r259, 0;
$L__BB0_85:
	.pragma "nounroll";
	sub.s32 	%r219, %r234, %r259;
	mul.wide.s32 	%rd89, %r219, 4;
	add.s64 	%rd90, %rd3, %rd89;
	ld.global.nc.f32 	%f899, [%rd90];
	add.f32 	%f900, %f1267, %f899;
	ld.global.nc.f32 	%f901, [%rd90+-4];
	add.f32 	%f902, %f900, %f901;
	ld.global.nc.f32 	%f903, [%rd90+-8];
	add.f32 	%f904, %f902, %f903;
	ld.global.nc.f32 	%f905, [%rd90+-12];
	add.f32 	%f906, %f904, %f905;
	ld.global.nc.f32 	%f907, [%rd90+-16];
	add.f32 	%f908, %f906, %f907;
	ld.global.nc.f32 	%f909, [%rd90+-20];
	add.f32 	%f910, %f908, %f909;
	ld.global.nc.f32 	%f911, [%rd90+-24];
	add.f32 	%f912, %f910, %f911;
	ld.global.nc.f32 	%f913, [%rd90+-28];
	add.f32 	%f914, %f912, %f913;
	ld.global.nc.f32 	%f915, [%rd90+-32];
	add.f32 	%f916, %f914, %f915;
	ld.global.nc.f32 	%f917, [%rd90+-36];
	add.f32 	%f918, %f916, %f917;
	ld.global.nc.f32 	%f919, [%rd90+-40];
	add.f32 	%f920, %f918, %f919;
	ld.global.nc.f32 	%f921, [%rd90+-44];
	add.f32 	%f922, %f920, %f921;
	ld.global.nc.f32 	%f923, [%rd90+-48];
	add.f32 	%f924, %f922, %f923;
	ld.global.nc.f32 	%f925, [%rd90+-52];
	add.f32 	%f926, %f924, %f925;
	ld.global.nc.f32 	%f927, [%rd90+-56];
	add.f32 	%f928, %f926, %f927;
	ld.global.nc.f32 	%f929, [%rd90+-60];
	add.f32 	%f1267, %f928, %f929;
	add.s32 	%r259, %r259, 16;
	and.b32  	%r261, %r296, 2147483632;
	setp.ne.s32 	%p263, %r259, %r261;
	@%p263 bra 	$L__BB0_85;
$L__BB0_86:
	setp.eq.s32 	%p264, %r5, 0;
	@%p264 bra 	$L__BB0_96;
	add.s32 	%r220, %r5, -1;
	setp.lt.u32 	%p265, %r220, 7;
	@%p265 bra 	$L__BB0_89;
	sub.s32 	%r221, %r234, %r261;
	mul.wide.s32 	%rd91, %r221, 4;
	add.s64 	%rd92, %rd3, %rd91;
	ld.global.nc.f32 	%f931, [%rd92];
	add.f32 	%f932, %f1267, %f931;
	ld.global.nc.f32 	%f933, [%rd92+-4];
	add.f32 	%f934, %f932, %f933;
	ld.global.nc.f32 	%f935, [%rd92+-8];
	add.f32 	%f936, %f934, %f935;
	ld.global.nc.f32 	%f937, [%rd92+-12];
	add.f32 	%f938, %f936, %f937;
	ld.global.nc.f32 	%f939, [%rd92+-16];
	add.f32 	%f940, %f938, %f939;
	ld.global.nc.f32 	%f941, [%rd92+-20];
	add.f32 	%f942, %f940, %f941;
	ld.global.nc.f32 	%f943, [%rd92+-24];
	add.f32 	%f944, %f942, %f943;
	ld.global.nc.f32 	%f945, [%rd92+-28];
	add.f32 	%f1267, %f944, %f945;
	add.s32 	%r261, %r261, 8;
$L__BB0_89:
	setp.eq.s32 	%p266, %r6, 0;
	@%p266 bra 	$L__BB0_96;
	add.s32 	%r222, %r6, -1;
	setp.lt.u32 	%p267, %r222, 3;
	@%p267 bra 	$L__BB0_92;
	sub.s32 	%r223, %r234, %r261;
	mul.wide.s32 	%rd93, %r223, 4;
	add.s64 	%rd94, %rd3, %rd93;
	ld.global.nc.f32 	%f947, [%rd94];
	add.f32 	%f948, %f1267, %f947;
	ld.global.nc.f32 	%f949, [%rd94+-4];
	add.f32 	%f950, %f948, %f949;
	ld.global.nc.f32 	%f951, [%rd94+-8];
	add.f32 	%f952, %f950, %f951;
	ld.global.nc.f32 	%f953, [%rd94+-12];
	add.f32 	%f1267, %f952, %f953;
	add.s32 	%r261, %r261, 4;
$L__BB0_92:
	setp.eq.s32 	%p268, %r7, 0;
	@%p268 bra 	$L__BB0_96;
	setp.eq.s32 	%p269, %r7, 1;
	sub.s32 	%r224, %r234, %r261;
	mul.wide.s32 	%rd95, %r224, 4;
	add.s64 	%rd16, %rd3, %rd95;
	ld.global.nc.f32 	%f954, [%rd16];
	add.f32 	%f1267, %f1267, %f954;
	@%p269 bra 	$L__BB0_96;
	setp.eq.s32 	%p270, %r7, 2;
	ld.global.nc.f32 	%f955, [%rd16+-4];
	add.f32 	%f1267, %f1267, %f955;
	@%p270 bra 	$L__BB0_96;
	ld.global.nc.f32 	%f956, [%rd16+-8];
	add.f32 	%f1267, %f1267, %f956;
$L__BB0_96:
	div.rn.f32 	%f957, %f1267, %f7;
	sub.f32 	%f958, %f15, %f957;
	div.rn.f32 	%f111, %f958, %f957;
	setp.gt.f32 	%p271, %f111, %f2;
	mov.b32 	%r275, 1;
	@%p271 bra 	$L__BB0_146;
	setp.lt.f32 	%p272, %f111, %f8;
	mov.b32 	%r275, -1;
	@%p272 bra 	$L__BB0_146;
	bra.uni 	$L__BB0_148;
$L__BB0_98:
	setp.lt.s32 	%p237, %r234, %r296;
	@%p237 bra 	$L__BB0_148;
	setp.lt.s32 	%p238, %r296, 1;
	mov.f32 	%f1275, 0f00000000;
	@%p238 bra 	$L__BB0_113;
	setp.lt.u32 	%p239, %r53, 15;
	mov.f32 	%f1275, 0f00000000;
	mov.b32 	%r265, 0;
	@%p239 bra 	$L__BB0_103;
	mov.f32 	%f1275, 0f00000000;
	mov.b32 	%r263, 0;
$L__BB0_102:
	.pragma "nounroll";
	sub.s32 	%r198, %r234, %r263;
	mul.wide.s32 	%rd75, %r198, 4;
	add.s64 	%rd76, %rd3, %rd75;
	ld.global.nc.f32 	%f740, [%rd76];
	add.f32 	%f741, %f1275, %f740;
	ld.global.nc.f32 	%f742, [%rd76+-4];
	add.f32 	%f743, %f741, %f742;
	ld.global.nc.f32 	%f744, [%rd76+-8];
	add.f32 	%f745, %f743, %f744;
	ld.global.nc.f32 	%f746, [%rd76+-12];
	add.f32 	%f747, %f745, %f746;
	ld.global.nc.f32 	%f748, [%rd76+-16];
	add.f32 	%f749, %f747, %f748;
	ld.global.nc.f32 	%f750, [%rd76+-20];
	add.f32 	%f751, %f749, %f750;
	ld.global.nc.f32 	%f752, [%rd76+-24];
	add.f32 	%f753, %f751, %f752;
	ld.global.nc.f32 	%f754, [%rd76+-28];
	add.f32 	%f755, %f753, %f754;
	ld.global.nc.f32 	%f756, [%rd76+-32];
	add.f32 	%f757, %f755, %f756;
	ld.global.nc.f32 	%f758, [%rd76+-36];
	add.f32 	%f759, %f757, %f758;
	ld.global.nc.f32 	%f760, [%rd76+-40];
	add.f32 	%f761, %f759, %f760;
	ld.global.nc.f32 	%f762, [%rd76+-44];
	add.f32 	%f763, %f761, %f762;
	ld.global.nc.f32 	%f764, [%rd76+-48];
	add.f32 	%f765, %f763, %f764;
	ld.global.nc.f32 	%f766, [%rd76+-52];
	add.f32 	%f767, %f765, %f766;
	ld.global.nc.f32 	%f768, [%rd76+-56];
	add.f32 	%f769, %f767, %f768;
	ld.global.nc.f32 	%f770, [%rd76+-60];
	add.f32 	%f1275, %f769, %f770;
	add.s32 	%r263, %r263, 16;
	and.b32  	%r265, %r296, 2147483632;
	setp.ne.s32 	%p240, %r263, %r265;
	@%p240 bra 	$L__BB0_102;
$L__BB0_103:
	setp.eq.s32 	%p241, %r5, 0;
	@%p241 bra 	$L__BB0_113;
	add.s32 	%r199, %r5, -1;
	setp.lt.u32 	%p242, %r199, 7;
	@%p242 bra 	$L__BB0_106;
	sub.s32 	%r200, %r234, %r265;
	mul.wide.s32 	%rd77, %r200, 4;
	add.s64 	%rd78, %rd3, %rd77;
	ld.global.nc.f32 	%f772, [%rd78];
	add.f32 	%f773, %f1275, %f772;
	ld.global.nc.f32 	%f774, [%rd78+-4];
	add.f32 	%f775, %f773, %f774;
	ld.global.nc.f32 	%f776, [%rd78+-8];
	add.f32 	%f777, %f775, %f776;
	ld.global.nc.f32 	%f778, [%rd78+-12];
	add.f32 	%f779, %f777, %f778;
	ld.global.nc.f32 	%f780, [%rd78+-16];
	add.f32 	%f781, %f779, %f780;
	ld.global.nc.f32 	%f782, [%rd78+-20];
	add.f32 	%f783, %f781, %f782;
	ld.global.nc.f32 	%f784, [%rd78+-24];
	add.f32 	%f785, %f783, %f784;
	ld.global.nc.f32 	%f786, [%rd78+-28];
	add.f32 	%f1275, %f785, %f786;
	add.s32 	%r265, %r265, 8;
$L__BB0_106:
	setp.eq.s32 	%p243, %r6, 0;
	@%p243 bra 	$L__BB0_113;
	add.s32 	%r201, %r6, -1;
	setp.lt.u32 	%p244, %r201, 3;
	@%p244 bra 	$L__BB0_109;
	sub.s32 	%r202, %r234, %r265;
	mul.wide.s32 	%rd79, %r202, 4;
	add.s64 	%rd80, %rd3, %rd79;
	ld.global.nc.f32 	%f788, [%rd80];
	add.f32 	%f789, %f1275, %f788;
	ld.global.nc.f32 	%f790, [%rd80+-4];
	add.f32 	%f791, %f789, %f790;
	ld.global.nc.f32 	%f792, [%rd80+-8];
	add.f32 	%f793, %f791, %f792;
	ld.global.nc.f32 	%f794, [%rd80+-12];
	add.f32 	%f1275, %f793, %f794;
	add.s32 	%r265, %r265, 4;
$L__BB0_109:
	setp.eq.s32 	%p245, %r7, 0;
	@%p245 bra 	$L__BB0_113;
	setp.eq.s32 	%p246, %r7, 1;
	sub.s32 	%r203, %r234, %r265;
	mul.wide.s32 	%rd81, %r203, 4;
	add.s64 	%rd17, %rd3, %rd81;
	ld.global.nc.f32 	%f795, [%rd17];
	add.f32 	%f1275, %f1275, %f795;
	@%p246 bra 	$L__BB0_113;
	setp.eq.s32 	%p247, %r7, 2;
	ld.global.nc.f32 	%f796, [%rd17+-4];
	add.f32 	%f1275, %f1275, %f796;
	@%p247 bra 	$L__BB0_113;
	ld.global.nc.f32 	%f797, [%rd17+-8];
	add.f32 	%f1275, %f1275, %f797;
$L__BB0_113:
	div.rn.f32 	%f126, %f1275, %f7;
	mov.f32 	%f1283, 0f00000000;
	@%p238 bra 	$L__BB0_127;
	add.s32 	%r205, %r296, -1;
	setp.lt.u32 	%p249, %r205, 15;
	mov.f32 	%f1283, 0f00000000;
	mov.b32 	%r269, 0;
	@%p249 bra 	$L__BB0_117;
	mov.f32 	%f1283, 0f00000000;
	mov.b32 	%r267, 0;
$L__BB0_116:
	.pragma "nounroll";
	sub.s32 	%r207, %r234, %r267;
	mul.wide.s32 	%rd82, %r207, 4;
	add.s64 	%rd83, %rd3, %rd82;
	ld.global.nc.f32 	%f802, [%rd83];
	sub.f32 	%f803, %f802, %f126;
	fma.rn.f32 	%f804, %f803, %f803, %f1283;
	ld.global.nc.f32 	%f805, [%rd83+-4];
	sub.f32 	%f806, %f805, %f126;
	fma.rn.f32 	%f807, %f806, %f806, %f804;
	ld.global.nc.f32 	%f808, [%rd83+-8];
	sub.f32 	%f809, %f808, %f126;
	fma.rn.f32 	%f810, %f809, %f809, %f807;
	ld.global.nc.f32 	%f811, [%rd83+-12];
	sub.f32 	%f812, %f811, %f126;
	fma.rn.f32 	%f813, %f812, %f812, %f810;
	ld.global.nc.f32 	%f814, [%rd83+-16];
	sub.f32 	%f815, %f814, %f126;
	fma.rn.f32 	%f816, %f815, %f815, %f813;
	ld.global.nc.f32 	%f817, [%rd83+-20];
	sub.f32 	%f818, %f817, %f126;
	fma.rn.f32 	%f819, %f818, %f818, %f816;
	ld.global.nc.f32 	%f820, [%rd83+-24];
	sub.f32 	%f821, %f820, %f126;
	fma.rn.f32 	%f822, %f821, %f821, %f819;
	ld.global.nc.f32 	%f823, [%rd83+-28];
	sub.f32 	%f824, %f823, %f126;
	fma.rn.f32 	%f825, %f824, %f824, %f822;
	ld.global.nc.f32 	%f826, [%rd83+-32];
	sub.f32 	%f827, %f826, %f126;
	fma.rn.f32 	%f828, %f827, %f827, %f825;
	ld.global.nc.f32 	%f829, [%rd83+-36];
	sub.f32 	%f830, %f829, %f126;
	fma.rn.f32 	%f831, %f830, %f830, %f828;
	ld.global.nc.f32 	%f832, [%rd83+-40];
	sub.f32 	%f833, %f832, %f126;
	fma.rn.f32 	%f834, %f833, %f833, %f831;
	ld.global.nc.f32 	%f835, [%rd83+-44];
	sub.f32 	%f836, %f835, %f126;
	fma.rn.f32 	%f837, %f836, %f836, %f834;
	ld.global.nc.f32 	%f838, [%rd83+-48];
	sub.f32 	%f839, %f838, %f126;
	fma.rn.f32 	%f840, %f839, %f839, %f837;
	ld.global.nc.f32 	%f841, [%rd83+-52];
	sub.f32 	%f842, %f841, %f126;
	fma.rn.f32 	%f843, %f842, %f842, %f840;
	ld.global.nc.f32 	%f844, [%rd83+-56];
	sub.f32 	%f845, %f844, %f126;
	fma.rn.f32 	%f846, %f845, %f845, %f843;
	ld.global.nc.f32 	%f847, [%rd83+-60];
	sub.f32 	%f848, %f847, %f126;
	fma.rn.f32 	%f1283, %f848, %f848, %f846;
	add.s32 	%r267, %r267, 16;
	and.b32  	%r269, %r296, 2147483632;
	setp.ne.s32 	%p250, %r267, %r269;
	@%p250 bra 	$L__BB0_116;
$L__BB0_117:
	setp.eq.s32 	%p251, %r5, 0;
	@%p251 bra 	$L__BB0_127;
	add.s32 	%r208, %r5, -1;
	setp.lt.u32 	%p252, %r208, 7;
	@%p252 bra 	$L__BB0_120;
	sub.s32 	%r209, %r234, %r269;
	mul.wide.s32 	%rd84, %r209, 4;
	add.s64 	%rd85, %rd3, %rd84;
	ld.global.nc.f32 	%f850, [%rd85];
	sub.f32 	%f851, %f850, %f126;
	fma.rn.f32 	%f852, %f851, %f851, %f1283;
	ld.global.nc.f32 	%f853, [%rd85+-4];
	sub.f32 	%f854, %f853, %f126;
	fma.rn.f32 	%f855, %f854, %f854, %f852;
	ld.global.nc.f32 	%f856, [%rd85+-8];
	sub.f32 	%f857, %f856, %f126;
	fma.rn.f32 	%f858, %f857, %f857, %f855;
	ld.global.nc.f32 	%f859, [%rd85+-12];
	sub.f32 	%f860, %f859, %f126;
	fma.rn.f32 	%f861, %f860, %f860, %f858;
	ld.global.nc.f32 	%f862, [%rd85+-16];
	sub.f32 	%f863, %f862, %f126;
	fma.rn.f32 	%f864, %f863, %f863, %f861;
	ld.global.nc.f32 	%f865, [%rd85+-20];
	sub.f32 	%f866, %f865, %f126;
	fma.rn.f32 	%f867, %f866, %f866, %f864;
	ld.global.nc.f32 	%f868, [%rd85+-24];
	sub.f32 	%f869, %f868, %f126;
	fma.rn.f32 	%f870, %f869, %f869, %f867;
	ld.global.nc.f32 	%f871, [%rd85+-28];
	sub.f32 	%f872, %f871, %f126;
	fma.rn.f32 	%f1283, %f872, %f872, %f870;
	add.s32 	%r269, %r269, 8;
$L__BB0_120:
	setp.eq.s32 	%p253, %r6, 0;
	@%p253 bra 	$L__BB0_127;
	add.s32 	%r210, %r6, -1;
	setp.lt.u32 	%p254, %r210, 3;
	@%p254 bra 	$L__BB0_123;
	sub.s32 	%r211, %r234, %r269;
	mul.wide.s32 	%rd86, %r211, 4;
	add.s64 	%rd87, %rd3, %rd86;
	ld.global.nc.f32 	%f874, [%rd87];
	sub.f32 	%f875, %f874, %f126;
	fma.rn.f32 	%f876, %f875, %f875, %f1283;
	ld.global.nc.f32 	%f877, [%rd87+-4];
	sub.f32 	%f878, %f877, %f126;
	fma.rn.f32 	%f879, %f878, %f878, %f876;
	ld.global.nc.f32 	%f880, [%rd87+-8];
	sub.f32 	%f881, %f880, %f126;
	fma.rn.f32 	%f882, %f881, %f881, %f879;
	ld.global.nc.f32 	%f883, [%rd87+-12];
	sub.f32 	%f884, %f883, %f126;
	fma.rn.f32 	%f1283, %f884, %f884, %f882;
	add.s32 	%r269, %r269, 4;
$L__BB0_123:
	setp.eq.s32 	%p255, %r7, 0;
	@%p255 bra 	$L__BB0_127;
	setp.eq.s32 	%p256, %r7, 1;
	sub.s32 	%r212, %r234, %r269;
	mul.wide.s32 	%rd88, %r212, 4;
	add.s64 	%rd18, %rd3, %rd88;
	ld.global.nc.f32 	%f885, [%rd18];
	sub.f32 	%f886, %f885, %f126;
	fma.rn.f32 	%f1283, %f886, %f886, %f1283;
	@%p256 bra 	$L__BB0_127;
	setp.eq.s32 	%p257, %r7, 2;
	ld.global.nc.f32 	%f887, [%rd18+-4];
	sub.f32 	%f888, %f887, %f126;
	fma.rn.f32 	%f1283, %f888, %f888, %f1283;
	@%p257 bra 	$L__BB0_127;
	ld.global.nc.f32 	%f889, [%rd18+-8];
	sub.f32 	%f890, %f889, %f126;
	fma.rn.f32 	%f1283, %f890, %f890, %f1283;
$L__BB0_127:
	div.rn.f32 	%f891, %f1283, %f7;
	sqrt.rn.f32 	%f892, %f891;
	add.f32 	%f893, %f892, 0f322BCC77;
	sub.f32 	%f894, %f15, %f126;
	div.rn.f32 	%f141, %f894, %f893;
	setp.lt.f32 	%p258, %f141, %f8;
	mov.b32 	%r275, 1;
	@%p258 bra 	$L__BB0_146;
	setp.gt.f32 	%p259, %f141, %f2;
	mov.b32 	%r275, -1;
	@%p259 bra 	$L__BB0_146;
	bra.uni 	$L__BB0_148;
$L__BB0_129:
	setp.lt.s32 	%p162, %r234, %r296;
	@%p162 bra 	$L__BB0_148;
	setp.lt.s32 	%p163, %r296, 1;
	mov.f32 	%f1299, 0f7F7FFFFF;
	mov.f32 	%f1298, 0fFF7FFFFF;
	@%p163 bra 	$L__BB0_144;
	setp.lt.u32 	%p164, %r53, 15;
	mov.f32 	%f1298, 0fFF7FFFFF;
	mov.f32 	%f1299, 0f7F7FFFFF;
	mov.b32 	%r273, 0;
	@%p164 bra 	$L__BB0_134;
	mov.f32 	%f1298, 0fFF7FFFFF;
	mov.f32 	%f1299, 0f7F7FFFFF;
	mov.b32 	%r271, 0;
$L__BB0_133:
	.pragma "nounroll";
	sub.s32 	%r186, %r234, %r271;
	mul.wide.s32 	%rd65, %r186, 4;
	add.s64 	%rd66, %rd2, %rd65;
	ld.global.nc.f32 	%f619, [%rd66];
	add.s64 	%rd67, %rd1, %rd65;
	ld.global.nc.f32 	%f620, [%rd67];
	setp.gt.f32 	%p165, %f619, %f1298;
	selp.f32 	%f621, %f619, %f1298, %p165;
	setp.lt.f32 	%p166, %f620, %f1299;
	selp.f32 	%f622, %f620, %f1299, %p166;
	ld.global.nc.f32 	%f623, [%rd66+-4];
	ld.global.nc.f32 	%f624, [%rd67+-4];
	setp.gt.f32 	%p167, %f623, %f621;
	selp.f32 	%f625, %f623, %f621, %p167;
	setp.lt.f32 	%p168, %f624, %f622;
	selp.f32 	%f626, %f624, %f622, %p168;
	ld.global.nc.f32 	%f627, [%rd66+-8];
	ld.global.nc.f32 	%f628, [%rd67+-8];
	setp.gt.f32 	%p169, %f627, %f625;
	selp.f32 	%f629, %f627, %f625, %p169;
	setp.lt.f32 	%p170, %f628, %f626;
	selp.f32 	%f630, %f628, %f626, %p170;
	ld.global.nc.f32 	%f631, [%rd66+-12];
	ld.global.nc.f32 	%f632, [%rd67+-12];
	setp.gt.f32 	%p171, %f631, %f629;
	selp.f32 	%f633, %f631, %f629, %p171;
	setp.lt.f32 	%p172, %f632, %f630;
	selp.f32 	%f634, %f632, %f630, %p172;
	ld.global.nc.f32 	%f635, [%rd66+-16];
	ld.global.nc.f32 	%f636, [%rd67+-16];
	setp.gt.f32 	%p173, %f635, %f633;
	selp.f32 	%f637, %f635, %f633, %p173;
	setp.lt.f32 	%p174, %f636, %f634;
	selp.f32 	%f638, %f636, %f634, %p174;
	ld.global.nc.f32 	%f639, [%rd66+-20];
	ld.global.nc.f32 	%f640, [%rd67+-20];
	setp.gt.f32 	%p175, %f639, %f637;
	selp.f32 	%f641, %f639, %f637, %p175;
	setp.lt.f32 	%p176, %f640, %f638;
	selp.f32 	%f642, %f640, %f638, %p176;
	ld.global.nc.f32 	%f643, [%rd66+-24];
	ld.global.nc.f32 	%f644, [%rd67+-24];
	setp.gt.f32 	%p177, %f643, %f641;
	selp.f32 	%f645, %f643, %f641, %p177;
	setp.lt.f32 	%p178, %f644, %f642;
	selp.f32 	%f646, %f644, %f642, %p178;
	ld.global.nc.f32 	%f647, [%rd66+-28];
	ld.global.nc.f32 	%f648, [%rd67+-28];
	setp.gt.f32 	%p179, %f647, %f645;
	selp.f32 	%f649, %f647, %f645, %p179;
	setp.lt.f32 	%p180, %f648, %f646;
	selp.f32 	%f650, %f648, %f646, %p180;
	ld.global.nc.f32 	%f651, [%rd66+-32];
	ld.global.nc.f32 	%f652, [%rd67+-32];
	setp.gt.f32 	%p181, %f651, %f649;
	selp.f32 	%f653, %f651, %f649, %p181;
	setp.lt.f32 	%p182, %f652, %f650;
	selp.f32 	%f654, %f652, %f650, %p182;
	ld.global.nc.f32 	%f655, [%rd66+-36];
	ld.global.nc.f32 	%f656, [%rd67+-36];
	setp.gt.f32 	%p183, %f655, %f653;
	selp.f32 	%f657, %f655, %f653, %p183;
	setp.lt.f32 	%p184, %f656, %f654;
	selp.f32 	%f658, %f656, %f654, %p184;
	ld.global.nc.f32 	%f659, [%rd66+-40];
	ld.global.nc.f32 	%f660, [%rd67+-40];
	setp.gt.f32 	%p185, %f659, %f657;
	selp.f32 	%f661, %f659, %f657, %p185;
	setp.lt.f32 	%p186, %f660, %f658;
	selp.f32 	%f662, %f660, %f658, %p186;
	ld.global.nc.f32 	%f663, [%rd66+-44];
	ld.global.nc.f32 	%f664, [%rd67+-44];
	setp.gt.f32 	%p187, %f663, %f661;
	selp.f32 	%f665, %f663, %f661, %p187;
	setp.lt.f32 	%p188, %f664, %f662;
	selp.f32 	%f666, %f664, %f662, %p188;
	ld.global.nc.f32 	%f667, [%rd66+-48];
	ld.global.nc.f32 	%f668, [%rd67+-48];
	setp.gt.f32 	%p189, %f667, %f665;
	selp.f32 	%f669, %f667, %f665, %p189;
	setp.lt.f32 	%p190, %f668, %f666;
	selp.f32 	%f670, %f668, %f666, %p190;
	ld.global.nc.f32 	%f671, [%rd66+-52];
	ld.global.nc.f32 	%f672, [%rd67+-52];
	setp.gt.f32 	%p191, %f671, %f669;
	selp.f32 	%f673, %f671, %f669, %p191;
	setp.lt.f32 	%p192, %f672, %f670;
	selp.f32 	%f674, %f672, %f670, %p192;
	ld.global.nc.f32 	%f675, [%rd66+-56];
	ld.global.nc.f32 	%f676, [%rd67+-56];
	setp.gt.f32 	%p193, %f675, %f673;
	selp.f32 	%f677, %f675, %f673, %p193;
	setp.lt.f32 	%p194, %f676, %f674;
	selp.f32 	%f678, %f676, %f674, %p194;
	ld.global.nc.f32 	%f679, [%rd66+-60];
	ld.global.nc.f32 	%f680, [%rd67+-60];
	setp.gt.f32 	%p195, %f679, %f677;
	selp.f32 	%f1298, %f679, %f677, %p195;
	setp.lt.f32 	%p196, %f680, %f678;
	selp.f32 	%f1299, %f680, %f678, %p196;
	add.s32 	%r271, %r271, 16;
	and.b32  	%r273, %r296, 2147483632;
	setp.ne.s32 	%p197, %r271, %r273;
	@%p197 bra 	$L__BB0_133;
$L__BB0_134:
	setp.eq.s32 	%p198, %r5, 0;
	@%p198 bra 	$L__BB0_144;
	add.s32 	%r187, %r5, -1;
	setp.lt.u32 	%p199, %r187, 7;
	@%p199 bra 	$L__BB0_137;
	sub.s32 	%r188, %r234, %r273;
	mul.wide.s32 	%rd68, %r188, 4;
	add.s64 	%rd69, %rd2, %rd68;
	ld.global.nc.f32 	%f682, [%rd69];
	add.s64 	%rd70, %rd1, %rd68;
	ld.global.nc.f32 	%f683, [%rd70];
	setp.gt.f32 	%p200, %f682, %f1298;
	selp.f32 	%f684, %f682, %f1298, %p200;
	setp.lt.f32 	%p201, %f683, %f1299;
	selp.f32 	%f685, %f683, %f1299, %p201;
	ld.global.nc.f32 	%f686, [%rd69+-4];
	ld.global.nc.f32 	%f687, [%rd70+-4];
	setp.gt.f32 	%p202, %f686, %f684;
	selp.f32 	%f688, %f686, %f684, %p202;
	setp.lt.f32 	%p203, %f687, %f685;
	selp.f32 	%f689, %f687, %f685, %p203;
	ld.global.nc.f32 	%f690, [%rd69+-8];
	ld.global.nc.f32 	%f691, [%rd70+-8];
	setp.gt.f32 	%p204, %f690, %f688;
	selp.f32 	%f692, %f690, %f688, %p204;
	setp.lt.f32 	%p205, %f691, %f689;
	selp.f32 	%f693, %f691, %f689, %p205;
	ld.global.nc.f32 	%f694, [%rd69+-12];
	ld.global.nc.f32 	%f695, [%rd70+-12];
	setp.gt.f32 	%p206, %f694, %f692;
	selp.f32 	%f696, %f694, %f692, %p206;
	setp.lt.f32 	%p207, %f695, %f693;
	selp.f32 	%f697, %f695, %f693, %p207;
	ld.global.nc.f32 	%f698, [%rd69+-16];
	ld.global.nc.f32 	%f699, [%rd70+-16];
	setp.gt.f32 	%p208, %f698, %f696;
	selp.f32 	%f700, %f698, %f696, %p208;
	setp.lt.f32 	%p209, %f699, %f697;
	selp.f32 	%f701, %f699, %f697, %p209;
	ld.global.nc.f32 	%f702, [%rd69+-20];
	ld.global.nc.f32 	%f703, [%rd70+-20];
	setp.gt.f32 	%p210, %f702, %f700;
	selp.f32 	%f704, %f702, %f700, %p210;
	setp.lt.f32 	%p211, %f703, %f701;
	selp.f32 	%f705, %f703, %f701, %p211;
	ld.global.nc.f32 	%f706, [%rd69+-24];
	ld.global.nc.f32 	%f707, [%rd70+-24];
	setp.gt.f32 	%p212, %f706, %f704;
	selp.f32 	%f708, %f706, %f704, %p212;
	setp.lt.f32 	%p213, %f707, %f705;
	selp.f32 	%f709, %f707, %f705, %p213;
	ld.global.nc.f32 	%f710, [%rd69+-28];
	ld.global.nc.f32 	%f711, [%rd70+-28];
	setp.gt.f32 	%p214, %f710, %f708;
	selp.f32 	%f1298, %f710, %f708, %p214;
	setp.lt.f32 	%p215, %f711, %f709;
	selp.f32 	%f1299, %f711, %f709, %p215;
	add.s32 	%r273, %r273, 8;
$L__BB0_137:
	setp.eq.s32 	%p216, %r6, 0;
	@%p216 bra 	$L__BB0_144;
	add.s32 	%r189, %r6, -1;
	setp.lt.u32 	%p217, %r189, 3;
	@%p217 bra 	$L__BB0_140;
	sub.s32 	%r190, %r234, %r273;
	mul.wide.s32 	%rd71, %r190, 4;
	add.s64 	%rd72, %rd2, %rd71;
	ld.global.nc.f32 	%f713, [%rd72];
	add.s64 	%rd73, %rd1, %rd71;
	ld.global.nc.f32 	%f714, [%rd73];
	setp.gt.f32 	%p218, %f713, %f1298;
	selp.f32 	%f715, %f713, %f1298, %p218;
	setp.lt.f32 	%p219, %f714, %f1299;
	selp.f32 	%f716, %f714, %f1299, %p219;
	ld.global.nc.f32 	%f717, [%rd72+-4];
	ld.global.nc.f32 	%f718, [%rd73+-4];
	setp.gt.f32 	%p220, %f717, %f715;
	selp.f32 	%f719, %f717, %f715, %p220;
	setp.lt.f32 	%p221, %f718, %f716;
	selp.f32 	%f720, %f718, %f716, %p221;
	ld.global.nc.f32 	%f721, [%rd72+-8];
	ld.global.nc.f32 	%f722, [%rd73+-8];
	setp.gt.f32 	%p222, %f721, %f719;
	selp.f32 	%f723, %f721, %f719, %p222;
	setp.lt.f32 	%p223, %f722, %f720;
	selp.f32 	%f724, %f722, %f720, %p223;
	ld.global.nc.f32 	%f725, [%rd72+-12];
	ld.global.nc.f32 	%f726, [%rd73+-12];
	setp.gt.f32 	%p224, %f725, %f723;
	selp.f32 	%f1298, %f725, %f723, %p224;
	setp.lt.f32 	%p225, %f726, %f724;
	selp.f32 	%f1299, %f726, %f724, %p225;
	add.s32 	%r273, %r273, 4;
$L__BB0_140:
	setp.eq.s32 	%p226, %r7, 0;
	@%p226 bra 	$L__BB0_144;
	setp.eq.s32 	%p227, %r7, 1;
	sub.s32 	%r191, %r234, %r273;
	mul.wide.s32 	%rd74, %r191, 4;
	add.s64 	%rd19, %rd2, %rd74;
	ld.global.nc.f32 	%f727, [%rd19];
	add.s64 	%rd20, %rd1, %rd74;
	ld.global.nc.f32 	%f728, [%rd20];
	setp.gt.f32 	%p228, %f727, %f1298;
	selp.f32 	%f1298, %f727, %f1298, %p228;
	setp.lt.f32 	%p229, %f728, %f1299;
	selp.f32 	%f1299, %f728, %f1299, %p229;
	@%p227 bra 	$L__BB0_144;
	setp.eq.s32 	%p230, %r7, 2;
	ld.global.nc.f32 	%f729, [%rd19+-4];
	ld.global.nc.f32 	%f730, [%rd20+-4];
	setp.gt.f32 	%p231, %f729, %f1298;
	selp.f32 	%f1298, %f729, %f1298, %p231;
	setp.lt.f32 	%p232, %f730, %f1299;
	selp.f32 	%f1299, %f730, %f1299, %p232;
	@%p230 bra 	$L__BB0_144;
	ld.global.nc.f32 	%f731, [%rd19+-8];
	ld.global.nc.f32 	%f732, [%rd20+-8];
	setp.gt.f32 	%p233, %f731, %f1298;
	selp.f32 	%f1298, %f731, %f1298, %p233;
	setp.lt.f32 	%p234, %f732, %f1299;
	selp.f32 	%f1299, %f732, %f1299, %p234;
$L__BB0_144:
	sub.f32 	%f733, %f1298, %f1299;
	mul.f32 	%f170, %f2, %f733;
	sub.f32 	%f734, %f1298, %f170;
	setp.gt.f32 	%p235, %f15, %f734;
	mov.b32 	%r275, 1;
	@%p235 bra 	$L__BB0_146;
	add.f32 	%f735, %f1299, %f170;
	setp.geu.f32 	%p236, %f15, %f735;
	mov.b32 	%r275, -1;
	@%p236 bra 	$L__BB0_148;
$L__BB0_146:
	ld.param.f32 	%f1210, [_Z26backtest_strategies_kernelPKfS0_S0_S0_PK14StrategyParamsP14BacktestResultiifff_param_10];
	add.f32 	%f959, %f1210, 0f3F800000;
	mul.f32 	%f1302, %f959, %f15;
	mul.f32 	%f960, %f1303, 0f3F733333;
	div.rn.f32 	%f961, %f960, %f1302;
	cvt.rzi.s32.f32 	%r278, %f961;
	setp.lt.s32 	%p273, %r278, 1;
	mov.u32 	%r279, %r234;
	mov.u32 	%r280, %r275;
	@%p273 bra 	$L__BB0_148;
	ld.param.f32 	%f1207, [_Z26backtest_strategies_kernelPKfS0_S0_S0_PK14StrategyParamsP14BacktestResultiifff_param_9];
	cvt.rn.f32.u32 	%f962, %r278;
	mul.f32 	%f963, %f1302, %f962;
	fma.rn.f32 	%f964, %f1207, %f963, %f963;
	sub.f32 	%f1303, %f1303, %f964;
	mov.u32 	%r279, %r234;
	mov.u32 	%r280, %r275;
$L__BB0_148:
	setp.lt.s32 	%p274, %r234, 1;
	@%p274 bra 	$L__BB0_150;
	add.s32 	%r228, %r234, -1;
	mul.wide.u32 	%rd96, %r228, 4;
	add.s64 	%rd97, %rd3, %rd96;
	ld.global.nc.f32 	%f965, [%rd97];
	sub.f32 	%f966, %f15, %f965;
	div.rn.f32 	%f967, %f966, %f965;
	mul.wide.u32 	%rd98, %r234, 4;
	add.s64 	%rd99, %rd4, %rd98;
	st.local.f32 	[%rd99], %f967;
$L__BB0_150:
	setp.gt.f32 	%p275, %f1303, %f1212;
	selp.f32 	%f1212, %f1303, %f1212, %p275;
	sub.f32 	%f968, %f1212, %f1303;
	div.rn.f32 	%f969, %f968, %f1212;
	setp.gt.f32 	%p276, %f969, %f1308;
	selp.f32 	%f1308, %f969, %f1308, %p276;
	add.s32 	%r234, %r234, 1;
	setp.ne.s32 	%p277, %r234, %r140;
	@%p277 bra 	$L__BB0_3;
$L__BB0_151:
	setp.eq.s32 	%p278, %r280, 0;
	setp.lt.s32 	%p279, %r278, 1;
	or.pred  	%p280, %p278, %p279;
	@%p280 bra 	$L__BB0_153;
	ld.param.f32 	%f1208, [_Z26backtest_strategies_kernelPKfS0_S0_S0_PK14StrategyParamsP14BacktestResultiifff_param_9];
	mul.wide.s32 	%rd100, %r140, 4;
	add.s64 	%rd101, %rd3, %rd100;
	ld.global.nc.f32 	%f970, [%rd101+-4];
	setp.eq.s32 	%p281, %r280, 1;
	selp.f32 	%f971, %f970, %f1302, %p281;
	selp.f32 	%f972, %f1302, %f970, %p281;
	cvt.rn.f32.u32 	%f973, %r278;
	sub.f32 	%f974, %f971, %f972;
	mul.f32 	%f975, %f974, %f973;
	mul.f32 	%f976, %f1208, %f973;
	mul.f32 	%f977, %f976, %f1302;
	sub.f32 	%f978, %f975, %f977;
	mul.f32 	%f979, %f976, %f970;
	sub.f32 	%f980, %f978, %f979;
	add.f32 	%f1303, %f1303, %f980;
	add.s32 	%r276, %r276, 1;
	setp.gt.f32 	%p282, %f980, 0f00000000;
	add.f32 	%f981, %f1301, %f980;
	sub.f32 	%f982, %f1300, %f980;
	selp.f32 	%f1301, %f981, %f1301, %p282;
	selp.u32 	%r229, 1, 0, %p282;
	add.s32 	%r277, %r277, %r229;
	selp.f32 	%f1300, %f1300, %f982, %p282;
$L__BB0_153:
	ld.param.f32 	%f1204, [_Z26backtest_strategies_kernelPKfS0_S0_S0_PK14StrategyParamsP14BacktestResultiifff_param_8];
	sub.f32 	%f190, %f1303, %f1204;
	setp.lt.s32 	%p283, %r276, 1;
	mov.f32 	%f1312, 0f00000000;
	@%p283 bra 	$L__BB0_155;
	cvt.rn.f32.s32 	%f984, %r277;
	cvt.rn.f32.u32 	%f985, %r276;
	div.rn.f32 	%f1312, %f984, %f985;
$L__BB0_155:
	setp.lt.s32 	%p284, %r276, 1;
	setp.gt.f32 	%p285, %f1300, 0f00000000;
	div.rn.f32 	%f987, %f1301, %f1300;
	selp.f32 	%f193, %f987, 0f00000000, %p285;
	mov.f32 	%f1313, 0f00000000;
	@%p284 bra 	$L__BB0_157;
	cvt.rn.f32.u32 	%f988, %r276;
	div.rn.f32 	%f1313, %f190, %f988;
$L__BB0_157:
	setp.ge.s32 	%p286, %r296, %r140;
	mov.f32 	%f1322, 0f00000000;
	@%p286 bra 	$L__BB0_170;
	sub.s32 	%r102, %r140, %r296;
	and.b32  	%r103, %r102, 15;
	sub.s32 	%r230, %r296, %r140;
	setp.gt.u32 	%p287, %r230, -16;
	mov.f32 	%f1322, 0f00000000;
	mov.u32 	%r289, %r296;
	@%p287 bra 	$L__BB0_161;
	and.b32  	%r231, %r102, -16;
	neg.s32 	%r287, %r231;
	add.s64 	%rd21, %rd4, 32;
	mov.f32 	%f1322, 0f00000000;
	mov.u32 	%r289, %r296;
$L__BB0_160:
	.pragma "nounroll";
	mul.wide.s32 	%rd102, %r289, 4;
	add.s64 	%rd103, %rd21, %rd102;
	ld.local.f32 	%f993, [%rd103+-32];
	add.f32 	%f994, %f1322, %f993;
	ld.local.f32 	%f995, [%rd103+-28];
	add.f32 	%f996, %f994, %f995;
	ld.local.f32 	%f997, [%rd103+-24];
	add.f32 	%f998, %f996, %f997;
	ld.local.f32 	%f999, [%rd103+-20];
	add.f32 	%f1000, %f998, %f999;
	ld.local.f32 	%f1001, [%rd103+-16];
	add.f32 	%f1002, %f1000, %f1001;
	ld.local.f32 	%f1003, [%rd103+-12];
	add.f32 	%f1004, %f1002, %f1003;
	ld.local.f32 	%f1005, [%rd103+-8];
	add.f32 	%f1006, %f1004, %f1005;
	ld.local.f32 	%f1007, [%rd103+-4];
	add.f32 	%f1008, %f1006, %f1007;
	ld.local.f32 	%f1009, [%rd103];
	add.f32 	%f1010, %f1008, %f1009;
	ld.local.f32 	%f1011, [%rd103+4];
	add.f32 	%f1012, %f1010, %f1011;
	ld.local.f32 	%f1013, [%rd103+8];
	add.f32 	%f1014, %f1012, %f1013;
	ld.local.f32 	%f1015, [%rd103+12];
	add.f32 	%f1016, %f1014, %f1015;
	ld.local.f32 	%f1017, [%rd103+16];
	add.f32 	%f1018, %f1016, %f1017;
	ld.local.f32 	%f1019, [%rd103+20];
	add.f32 	%f1020, %f1018, %f1019;
	ld.local.f32 	%f1021, [%rd103+24];
	add.f32 	%f1022, %f1020, %f1021;
	ld.local.f32 	%f1023, [%rd103+28];
	add.f32 	%f1322, %f1022, %f1023;
	add.s32 	%r289, %r289, 16;
	add.s32 	%r287, %r287, 16;
	setp.ne.s32 	%p288, %r287, 0;
	@%p288 bra 	$L__BB0_160;
$L__BB0_161:
	setp.eq.s32 	%p289, %r103, 0;
	@%p289 bra 	$L__BB0_170;
	and.b32  	%r110, %r102, 7;
	setp.lt.u32 	%p290, %r103, 8;
	@%p290 bra 	$L__BB0_164;
	mul.wide.s32 	%rd104, %r289, 4;
	add.s64 	%rd105, %rd4, %rd104;
	ld.local.f32 	%f1025, [%rd105];
	add.f32 	%f1026, %f1322, %f1025;
	ld.local.f32 	%f1027, [%rd105+4];
	add.f32 	%f1028, %f1026, %f1027;
	ld.local.f32 	%f1029, [%rd105+8];
	add.f32 	%f1030, %f1028, %f1029;
	ld.local.f32 	%f1031, [%rd105+12];
	add.f32 	%f1032, %f1030, %f1031;
	ld.local.f32 	%f1033, [%rd105+16];
	add.f32 	%f1034, %f1032, %f1033;
	ld.local.f32 	%f1035, [%rd105+20];
	add.f32 	%f1036, %f1034, %f1035;
	ld.local.f32 	%f1037, [%rd105+24];
	add.f32 	%f1038, %f1036, %f1037;
	ld.local.f32 	%f1039, [%rd105+28];
	add.f32 	%f1322, %f1038, %f1039;
	add.s32 	%r289, %r289, 8;
$L__BB0_164:
	setp.eq.s32 	%p291, %r110, 0;
	@%p291 bra 	$L__BB0_170;
	and.b32  	%r113, %r102, 3;
	setp.lt.u32 	%p292, %r110, 4;
	@%p292 bra 	$L__BB0_167;
	mul.wide.s32 	%rd106, %r289, 4;
	add.s64 	%rd107, %rd4, %rd106;
	ld.local.f32 	%f1041, [%rd107];
	add.f32 	%f1042, %f1322, %f1041;
	ld.local.f32 	%f1043, [%rd107+4];
	add.f32 	%f1044, %f1042, %f1043;
	ld.local.f32 	%f1045, [%rd107+8];
	add.f32 	%f1046, %f1044, %f1045;
	ld.local.f32 	%f1047, [%rd107+12];
	add.f32 	%f1322, %f1046, %f1047;
	add.s32 	%r289, %r289, 4;
$L__BB0_167:
	setp.eq.s32 	%p293, %r113, 0;
	@%p293 bra 	$L__BB0_170;
	neg.s32 	%r292, %r113;
$L__BB0_169:
	.pragma "nounroll";
	mul.wide.s32 	%rd108, %r289, 4;
	add.s64 	%rd109, %rd4, %rd108;
	ld.local.f32 	%f1048, [%rd109];
	add.f32 	%f1322, %f1322, %f1048;
	add.s32 	%r289, %r289, 1;
	add.s32 	%r292, %r292, 1;
	setp.ne.s32 	%p294, %r292, 0;
	@%p294 bra 	$L__BB0_169;
$L__BB0_170:
	setp.ge.s32 	%p295, %r296, %r140;
	cvt.rn.f32.s32 	%f1050, %r140;
	sub.f32 	%f209, %f1050, %f1;
	div.rn.f32 	%f210, %f1322, %f209;
	mov.f32 	%f1339, 0f00000000;
	mov.f32 	%f1340, %f1339;
	@%p295 bra 	$L__BB0_183;
	sub.s32 	%r121, %r140, %r296;
	and.b32  	%r122, %r121, 15;
	sub.s32 	%r232, %r296, %r140;
	setp.gt.u32 	%p296, %r232, -16;
	mov.f32 	%f1340, 0f00000000;
	mov.f32 	%f1339, %f1340;
	@%p296 bra 	$L__BB0_174;
	and.b32  	%r233, %r121, -16;
	neg.s32 	%r294, %r233;
	add.s64 	%rd22, %rd4, 32;
	mov.f32 	%f1340, 0f00000000;
$L__BB0_173:
	.pragma "nounroll";
	mul.wide.s32 	%rd110, %r296, 4;
	add.s64 	%rd111, %rd22, %rd110;
	ld.local.f32 	%f1054, [%rd111+-32];
	sub.f32 	%f1055, %f1054, %f210;
	fma.rn.f32 	%f1056, %f1055, %f1055, %f1339;
	setp.lt.f32 	%p297, %f1054, 0f00000000;
	fma.rn.f32 	%f1057, %f1055, %f1055, %f1340;
	selp.f32 	%f1058, %f1057, %f1340, %p297;
	ld.local.f32 	%f1059, [%rd111+-28];
	sub.f32 	%f1060, %f1059, %f210;
	fma.rn.f32 	%f1061, %f1060, %f1060, %f1056;
	setp.lt.f32 	%p298, %f1059, 0f00000000;
	fma.rn.f32 	%f1062, %f1060, %f1060, %f1058;
	selp.f32 	%f1063, %f1062, %f1058, %p298;
	ld.local.f32 	%f1064, [%rd111+-24];
	sub.f32 	%f1065, %f1064, %f210;
	fma.rn.f32 	%f1066, %f1065, %f1065, %f1061;
	setp.lt.f32 	%p299, %f1064, 0f00000000;
	fma.rn.f32 	%f1067, %f1065, %f1065, %f1063;
	selp.f32 	%f1068, %f1067, %f1063, %p299;
	ld.local.f32 	%f1069, [%rd111+-20];
	sub.f32 	%f1070, %f1069, %f210;
	fma.rn.f32 	%f1071, %f1070, %f1070, %f1066;
	setp.lt.f32 	%p300, %f1069, 0f00000000;
	fma.rn.f32 	%f1072, %f1070, %f1070, %f1068;
	selp.f32 	%f1073, %f1072, %f1068, %p300;
	ld.local.f32 	%f1074, [%rd111+-16];
	sub.f32 	%f1075, %f1074, %f210;
	fma.rn.f32 	%f1076, %f1075, %f1075, %f1071;
	setp.lt.f32 	%p301, %f1074, 0f00000000;
	fma.rn.f32 	%f1077, %f1075, %f1075, %f1073;
	selp.f32 	%f1078, %f1077, %f1073, %p301;
	ld.local.f32 	%f1079, [%rd111+-12];
	sub.f32 	%f1080, %f1079, %f210;
	fma.rn.f32 	%f1081, %f1080, %f1080, %f1076;
	setp.lt.f32 	%p302, %f1079, 0f00000000;
	fma.rn.f32 	%f1082, %f1080, %f1080, %f1078;
	selp.f32 	%f1083, %f1082, %f1078, %p302;
	ld.local.f32 	%f1084, [%rd111+-8];
	sub.f32 	%f1085, %f1084, %f210;
	fma.rn.f32 	%f1086, %f1085, %f1085, %f1081;
	setp.lt.f32 	%p303, %f1084, 0f00000000;
	fma.rn.f32 	%f1087, %f1085, %f1085, %f1083;
	selp.f32 	%f1088, %f1087, %f1083, %p303;
	ld.local.f32 	%f1089, [%rd111+-4];
	sub.f32 	%f1090, %f1089, %f210;
	fma.rn.f32 	%f1091, %f1090, %f1090, %f1086;
	setp.lt.f32 	%p304, %f1089, 0f00000000;
	fma.rn.f32 	%f1092, %f1090, %f1090, %f1088;
	selp.f32 	%f1093, %f1092, %f1088, %p304;
	ld.local.f32 	%f1094, [%rd111];
	sub.f32 	%f1095, %f1094, %f210;
	fma.rn.f32 	%f1096, %f1095, %f1095, %f1091;
	setp.lt.f32 	%p305, %f1094, 0f00000000;
	fma.rn.f32 	%f1097, %f1095, %f1095, %f1093;
	selp.f32 	%f1098, %f1097, %f1093, %p305;
	ld.local.f32 	%f1099, [%rd111+4];
	sub.f32 	%f1100, %f1099, %f210;
	fma.rn.f32 	%f1101, %f1100, %f1100, %f1096;
	setp.lt.f32 	%p306, %f1099, 0f00000000;
	fma.rn.f32 	%f1102, %f1100, %f1100, %f1098;
	selp.f32 	%f1103, %f1102, %f1098, %p306;
	ld.local.f32 	%f1104, [%rd111+8];
	sub.f32 	%f1105, %f1104, %f210;
	fma.rn.f32 	%f1106, %f1105, %f1105, %f1101;
	setp.lt.f32 	%p307, %f1104, 0f00000000;
	fma.rn.f32 	%f1107, %f1105, %f1105, %f1103;
	selp.f32 	%f1108, %f1107, %f1103, %p307;
	ld.local.f32 	%f1109, [%rd111+12];
	sub.f32 	%f1110, %f1109, %f210;
	fma.rn.f32 	%f1111, %f1110, %f1110, %f1106;
	setp.lt.f32 	%p308, %f1109, 0f00000000;
	fma.rn.f32 	%f1112, %f1110, %f1110, %f1108;
	selp.f32 	%f1113, %f1112, %f1108, %p308;
	ld.local.f32 	%f1114, [%rd111+16];
	sub.f32 	%f1115, %f1114, %f210;
	fma.rn.f32 	%f1116, %f1115, %f1115, %f1111;
	setp.lt.f32 	%p309, %f1114, 0f00000000;
	fma.rn.f32 	%f1117, %f1115, %f1115, %f1113;
	selp.f32 	%f1118, %f1117, %f1113, %p309;
	ld.local.f32 	%f1119, [%rd111+20];
	sub.f32 	%f1120, %f1119, %f210;
	fma.rn.f32 	%f1121, %f1120, %f1120, %f1116;
	setp.lt.f32 	%p310, %f1119, 0f00000000;
	fma.rn.f32 	%f1122, %f1120, %f1120, %f1118;
	selp.f32 	%f1123, %f1122, %f1118, %p310;
	ld.local.f32 	%f1124, [%rd111+24];
	sub.f32 	%f1125, %f1124, %f210;
	fma.rn.f32 	%f1126, %f1125, %f1125, %f1121;
	setp.lt.f32 	%p311, %f1124, 0f00000000;
	fma.rn.f32 	%f1127, %f1125, %f1125, %f1123;
	selp.f32 	%f1128, %f1127, %f1123, %p311;
	ld.local.f32 	%f1129, [%rd111+28];
	sub.f32 	%f1130, %f1129, %f210;
	fma.rn.f32 	%f1339, %f1130, %f1130, %f1126;
	setp.lt.f32 	%p312, %f1129, 0f00000000;
	fma.rn.f32 	%f1131, %f1130, %f1130, %f1128;
	selp.f32 	%f1340, %f1131, %f1128, %p312;
	add.s32 	%r296, %r296, 16;
	add.s32 	%r294, %r294, 16;
	setp.ne.s32 	%p313, %r294, 0;
	@%p313 bra 	$L__BB0_173;
$L__BB0_174:
	setp.eq.s32 	%p314, %r122, 0;
	@%p314 bra 	$L__BB0_183;
	and.b32  	%r129, %r121, 7;
	setp.lt.u32 	%p315, %r122, 8;
	@%p315 bra 	$L__BB0_177;
	mul.wide.s32 	%rd112, %r296, 4;
	add.s64 	%rd113, %rd4, %rd112;
	ld.local.f32 	%f1133, [%rd113];
	sub.f32 	%f1134, %f1133, %f210;
	fma.rn.f32 	%f1135, %f1134, %f1134, %f1339;
	setp.lt.f32 	%p316, %f1133, 0f00000000;
	fma.rn.f32 	%f1136, %f1134, %f1134, %f1340;
	selp.f32 	%f1137, %f1136, %f1340, %p316;
	ld.local.f32 	%f1138, [%rd113+4];
	sub.f32 	%f1139, %f1138, %f210;
	fma.rn.f32 	%f1140, %f1139, %f1139, %f1135;
	setp.lt.f32 	%p317, %f1138, 0f00000000;
	fma.rn.f32 	%f1141, %f1139, %f1139, %f1137;
	selp.f32 	%f1142, %f1141, %f1137, %p317;
	ld.local.f32 	%f1143, [%rd113+8];
	sub.f32 	%f1144, %f1143, %f210;
	fma.rn.f32 	%f1145, %f1144, %f1144, %f1140;
	setp.lt.f32 	%p318, %f1143, 0f00000000;
	fma.rn.f32 	%f1146, %f1144, %f1144, %f1142;
	selp.f32 	%f1147, %f1146, %f1142, %p318;
	ld.local.f32 	%f1148, [%rd113+12];
	sub.f32 	%f1149, %f1148, %f210;
	fma.rn.f32 	%f1150, %f1149, %f1149, %f1145;
	setp.lt.f32 	%p319, %f1148, 0f00000000;
	fma.rn.f32 	%f1151, %f1149, %f1149, %f1147;
	selp.f32 	%f1152, %f1151, %f1147, %p319;
	ld.local.f32 	%f1153, [%rd113+16];
	sub.f32 	%f1154, %f1153, %f210;
	fma.rn.f32 	%f1155, %f1154, %f1154, %f1150;
	setp.lt.f32 	%p320, %f1153, 0f00000000;
	fma.rn.f32 	%f1156, %f1154, %f1154, %f1152;
	selp.f32 	%f1157, %f1156, %f1152, %p320;
	ld.local.f32 	%f1158, [%rd113+20];
	sub.f32 	%f1159, %f1158, %f210;
	fma.rn.f32 	%f1160, %f1159, %f1159, %f1155;
	setp.lt.f32 	%p321, %f1158, 0f00000000;
	fma.rn.f32 	%f1161, %f1159, %f1159, %f1157;
	selp.f32 	%f1162, %f1161, %f1157, %p321;
	ld.local.f32 	%f1163, [%rd113+24];
	sub.f32 	%f1164, %f1163, %f210;
	fma.rn.f32 	%f1165, %f1164, %f1164, %f1160;
	setp.lt.f32 	%p322, %f1163, 0f00000000;
	fma.rn.f32 	%f1166, %f1164, %f1164, %f1162;
	selp.f32 	%f1167, %f1166, %f1162, %p322;
	ld.local.f32 	%f1168, [%rd113+28];
	sub.f32 	%f1169, %f1168, %f210;
	fma.rn.f32 	%f1339, %f1169, %f1169, %f1165;
	setp.lt.f32 	%p323, %f1168, 0f00000000;
	fma.rn.f32 	%f1170, %f1169, %f1169, %f1167;
	selp.f32 	%f1340, %f1170, %f1167, %p323;
	add.s32 	%r296, %r296, 8;
$L__BB0_177:
	setp.eq.s32 	%p324, %r129, 0;
	@%p324 bra 	$L__BB0_183;
	and.b32  	%r132, %r121, 3;
	setp.lt.u32 	%p325, %r129, 4;
	@%p325 bra 	$L__BB0_180;
	mul.wide.s32 	%rd114, %r296, 4;
	add.s64 	%rd115, %rd4, %rd114;
	ld.local.f32 	%f1172, [%rd115];
	sub.f32 	%f1173, %f1172, %f210;
	fma.rn.f32 	%f1174, %f1173, %f1173, %f1339;
	setp.lt.f32 	%p326, %f1172, 0f00000000;
	fma.rn.f32 	%f1175, %f1173, %f1173, %f1340;
	selp.f32 	%f1176, %f1175, %f1340, %p326;
	ld.local.f32 	%f1177, [%rd115+4];
	sub.f32 	%f1178, %f1177, %f210;
	fma.rn.f32 	%f1179, %f1178, %f1178, %f1174;
	setp.lt.f32 	%p327, %f1177, 0f00000000;
	fma.rn.f32 	%f1180, %f1178, %f1178, %f1176;
	selp.f32 	%f1181, %f1180, %f1176, %p327;
	ld.local.f32 	%f1182, [%rd115+8];
	sub.f32 	%f1183, %f1182, %f210;
	fma.rn.f32 	%f1184, %f1183, %f1183, %f1179;
	setp.lt.f32 	%p328, %f1182, 0f00000000;
	fma.rn.f32 	%f1185, %f1183, %f1183, %f1181;
	selp.f32 	%f1186, %f1185, %f1181, %p328;
	ld.local.f32 	%f1187, [%rd115+12];
	sub.f32 	%f1188, %f1187, %f210;
	fma.rn.f32 	%f1339, %f1188, %f1188, %f1184;
	setp.lt.f32 	%p329, %f1187, 0f00000000;
	fma.rn.f32 	%f1189, %f1188, %f1188, %f1186;
	selp.f32 	%f1340, %f1189, %f1186, %p329;
	add.s32 	%r296, %r296, 4;
$L__BB0_180:
	setp.eq.s32 	%p330, %r132, 0;
	@%p330 bra 	$L__BB0_183;
	neg.s32 	%r299, %r132;
$L__BB0_182:
	.pragma "nounroll";
	mul.wide.s32 	%rd116, %r296, 4;
	add.s64 	%rd117, %rd4, %rd116;
	ld.local.f32 	%f1190, [%rd117];
	sub.f32 	%f1191, %f1190, %f210;
	fma.rn.f32 	%f1339, %f1191, %f1191, %f1339;
	setp.lt.f32 	%p331, %f1190, 0f00000000;
	fma.rn.f32 	%f1192, %f1191, %f1191, %f1340;
	selp.f32 	%f1340, %f1192, %f1340, %p331;
	add.s32 	%r296, %r296, 1;
	add.s32 	%r299, %r299, 1;
	setp.ne.s32 	%p332, %r299, 0;
	@%p332 bra 	$L__BB0_182;
$L__BB0_183:
	div.rn.f32 	%f1194, %f1339, %f209;
	sqrt.rn.f32 	%f237, %f1194;
	div.rn.f32 	%f1195, %f1340, %f209;
	sqrt.rn.f32 	%f238, %f1195;
	setp.leu.f32 	%p333, %f237, 0f00000000;
	mov.f32 	%f1341, 0f00000000;
	@%p333 bra 	$L__BB0_185;
	mul.f32 	%f1196, %f210, 0f437C0000;
	mul.f32 	%f1197, %f237, 0f417DFDFC;
	div.rn.f32 	%f1341, %f1196, %f1197;
$L__BB0_185:
	setp.leu.f32 	%p334, %f238, 0f00000000;
	mov.f32 	%f1342, 0f00000000;
	@%p334 bra 	$L__BB0_187;
	mul.f32 	%f1199, %f210, 0f437C0000;
	mul.f32 	%f1200, %f238, 0f417DFDFC;
	div.rn.f32 	%f1342, %f1199, %f1200;
$L__BB0_187:
	ld.param.f32 	%f1205, [_Z26backtest_strategies_kernelPKfS0_S0_S0_PK14StrategyParamsP14BacktestResultiifff_param_8];
	ld.param.u64 	%rd121, [_Z26backtest_strategies_kernelPKfS0_S0_S0_PK14StrategyParamsP14BacktestResultiifff_param_5];
	cvta.to.global.u64 	%rd118, %rd121;
	mul.wide.s32 	%rd119, %r1, 32;
	add.s64 	%rd120, %rd118, %rd119;
	div.rn.f32 	%f1201, %f190, %f1205;
	st.global.f32 	[%rd120], %f1201;
	st.global.f32 	[%rd120+4], %f1341;
	st.global.f32 	[%rd120+8], %f1342;
	st.global.f32 	[%rd120+12], %f1308;
	st.global.f32 	[%rd120+16], %f1312;
	st.global.u32 	[%rd120+20], %r276;
	st.global.f32 	[%rd120+24], %f1313;
	st.global.f32 	[%rd120+28], %f193;
$L__BB0_188:
	ret;

}
	// .globl	_Z36backtest_portfolio_strategies_kernelPKfS0_PK14StrategyParamsPKiP14BacktestResultiiiff
.visible .entry _Z36backtest_portfolio_strategies_kernelPKfS0_PK14StrategyParamsPKiP14BacktestResultiiiff(
	.param .u64 .ptr .align 1 _Z36backtest_portfolio_strategies_kernelPKfS0_PK14StrategyParamsPKiP14BacktestResultiiiff_param_0,
	.param .u64 .ptr .align 1 _Z36backtest_portfolio_strategies_kernelPKfS0_PK14StrategyParamsPKiP14BacktestResultiiiff_param_1,
	.param .u64 .ptr .align 1 _Z36backtest_portfolio_strategies_kernelPKfS0_PK14StrategyParamsPKiP14BacktestResultiiiff_param_2,
	.param .u64 .ptr .align 1 _Z36backtest_portfolio_strategies_kernelPKfS0_PK14StrategyParamsPKiP14BacktestResultiiiff_param_3,
	.param .u64 .ptr .align 1 _Z36backtest_portfolio_strategies_kernelPKfS0_PK14StrategyParamsPKiP14BacktestResultiiiff_param_4,
	.param .u32 _Z36backtest_portfolio_strategies_kernelPKfS0_PK14StrategyParamsPKiP14BacktestResultiiiff_param_5,
	.param .u32 _Z36backtest_portfolio_strategies_kernelPKfS0_PK14StrategyParamsPKiP14BacktestResultiiiff_param_6,
	.param .u32 _Z36backtest_portfolio_strategies_kernelPKfS0_PK14StrategyParamsPKiP14BacktestResultiiiff_param_7,
	.param .f32 _Z36backtest_portfolio_strategies_kernelPKfS0_PK14StrategyParamsPKiP14BacktestResultiiiff_param_8,
	.param .f32 _Z36backtest_portfolio_strategies_kernelPKfS0_PK14StrategyParamsPKiP14BacktestResultiiiff_param_9
)
{


	ret;

}


// ===== COMPILED SASS (sm_100) =====

	.target	sm_100

	.elftype	@"ET_EXEC"


//--------------------- .note.nv.tkinfo           --------------------------
	.section	.note.nv.tkinfo,"",@"SHT_NOTE"
	.sectionflags	@"SHF_NOTE_NV_TKINFO"
	.tkinfo
        /*0018*/ 	.word	0x00000002
        /*0030*/ 	.string	""
        /*0030*/ 	.string	"ptxas"
        /*0030*/ 	.string	"Cuda compilation tools, release 13.0, V13.0.88"
        /*0030*/ 	.string	"Build cuda_13.0.r13.0/compiler.36424714_0"
        /*0030*/ 	.string	"-arch sm_100 -m 64 "



//--------------------- .note.nv.cuinfo           --------------------------
	.section	.note.nv.cuinfo,"",@"SHT_NOTE"
	.sectionflags	@"SHF_NOTE_NV_CUINFO"
        /*0018*/ 	.short	0x0002
        /*001a*/ 	.short	0x0064
        /*001c*/ 	.short	0x0082
	.zero		2


//--------------------- .nv.info                  --------------------------
	.section	.nv.info,"",@"SHT_CUDA_INFO"
	.align	4


	//----- nvinfo : EIATTR_REGCOUNT
	.align		4
        /*0000*/ 	.byte	0x04, 0x2f
        /*0002*/ 	.short	(.L_1 - .L_0)
	.align		4
.L_0:
        /*0004*/ 	.word	index@(_Z26backtest_strategies_kernelPKfS0_S0_S0_PK14StrategyParamsP14BacktestResultiifff)
        /*0008*/ 	.word	0x00000028


	//----- nvinfo : EIATTR_FRAME_SIZE
	.align		4
.L_1:
        /*000c*/ 	.byte	0x04, 0x11
        /*000e*/ 	.short	(.L_3 - .L_2)
	.align		4
.L_2:
        /*0010*/ 	.word	index@($__internal_1_$__cuda_sm3x_div_rn_noftz_f32_slowpath)
        /*0014*/ 	.word	0x00009c40


	//----- nvinfo : EIATTR_FRAME_SIZE
	.align		4
.L_3:
        /*0018*/ 	.byte	0x04, 0x11
        /*001a*/ 	.short	(.L_5 - .L_4)
	.align		4
.L_4:
        /*001c*/ 	.word	index@($__internal_0_$__cuda_sm20_sqrt_rn_f32_slowpath)
        /*0020*/ 	.word	0x00009c40


	//----- nvinfo : EIATTR_FRAME_SIZE
	.align		4
.L_5:
        /*0024*/ 	.byte	0x04, 0x11
        /*0026*/ 	.short	(.L_7 - .L_6)
	.align		4
.L_6:
        /*0028*/ 	.word	index@(_Z26backtest_strategies_kernelPKfS0_S0_S0_PK14StrategyParamsP14BacktestResultiifff)
        /*002c*/ 	.word	0x00009c40


	//----- nvinfo : EIATTR_REGCOUNT
	.align		4
.L_7:
        /*0030*/ 	.byte	0x04, 0x2f
        /*0032*/ 	.short	(.L_9 - .L_8)
	.align		4
.L_8:
        /*0034*/ 	.word	index@(_Z36backtest_portfolio_strategies_kernelPKfS0_PK14StrategyParamsPKiP14BacktestResultiiiff)
        /*0038*/ 	.word	0x00000004


	//----- nvinfo : EIATTR_FRAME_SIZE
	.align		4
.L_9:
        /*003c*/ 	.byte	0x04, 0x11
        /*003e*/ 	.short	(.L_11 - .L_10)
	.align		4
.L_10:
        /*0040*/ 	.word	index@(_Z36backtest_portfolio_strategies_kernelPKfS0_PK14StrategyParamsPKiP14BacktestResultiiiff)
        /*0044*/ 	.word	0x00000000


	//----- nvinfo : EIATTR_MIN_STACK_SIZE
	.align		4
.L_11:
        /*0048*/ 	.byte	0x04, 0x12
        /*004a*/ 	.short	(.L_13 - .L_12)
	.align		4
.L_12:
        /*004c*/ 	.word	index@(_Z36backtest_portfolio_strategies_kernelPKfS0_PK14StrategyParamsPKiP14BacktestResultiiiff)
        /*0050*/ 	.word	0x00000000


	//----- nvinfo : EIATTR_MIN_STACK_SIZE
	.align		4
.L_13:
        /*0054*/ 	.byte	0x04, 0x12
        /*0056*/ 	.short	(.L_15 - .L_14)
	.align		4
.L_14:
        /*0058*/ 	.word	index@(_Z26backtest_strategies_kernelPKfS0_S0_S0_PK14StrategyParamsP14BacktestResultiifff)
        /*005c*/ 	.word	0x00009c40
.L_15:


//--------------------- .nv.compat                --------------------------
	.section	.nv.compat,"",@"SHT_CUDA_COMPAT_INFO"
	.align	4
        /*0000*/ 	.byte	0x02, 0x09, 0x00, 0x00, 0x02, 0x02, 0x01, 0x00, 0x02, 0x05, 0x05, 0x00, 0x03, 0x07, 0x01, 0x01
        /*0010*/ 	.byte	0x02, 0x03, 0x00, 0x00, 0x02, 0x06, 0x01, 0x00, 0x04, 0x0b, 0x08, 0x00, 0x01, 0x00, 0x00, 0x00
        /*0020*/ 	.byte	0x00, 0x00, 0x00, 0x00


//--------------------- .nv.info._Z36backtest_portfolio_strategies_kernelPKfS0_PK14StrategyParamsPKiP14BacktestResultiiiff --------------------------
	.section	.nv.info._Z36backtest_portfolio_strategies_kernelPKfS0_PK14StrategyParamsPKiP14BacktestResultiiiff,"",@"SHT_CUDA_INFO"
	.sectionflags	@""
	.align	4


	//----- nvinfo : EIATTR_CUDA_API_VERSION
	.align		4
        /*0000*/ 	.byte	0x04, 0x37
        /*0002*/ 	.short	(.L_17 - .L_16)
.L_16:
        /*0004*/ 	.word	0x00000082


	//----- nvinfo : EIATTR_KPARAM_INFO
	.align		4
.L_17:
        /*0008*/ 	.byte	0x04, 0x17
        /*000a*/ 	.short	(.L_19 - .L_18)
.L_18:
        /*000c*/ 	.word	0x00000000
        /*0010*/ 	.short	0x0009
        /*0012*/ 	.short	0x0038
        /*0014*/ 	.byte	0x00, 0xf0, 0x11, 0x00


	//----- nvinfo : EIATTR_KPARAM_INFO
	.align		4
.L_19:
        /*0018*/ 	.byte	0x04, 0x17
        /*001a*/ 	.short	(.L_21 - .L_20)
.L_20:
        /*001c*/ 	.word	0x00000000
        /*0020*/ 	.short	0x0008
        /*0022*/ 	.short	0x0034
        /*0024*/ 	.byte	0x00, 0xf0, 0x11, 0x00


	//----- nvinfo : EIATTR_KPARAM_INFO
	.align		4
.L_21:
        /*0028*/ 	.byte	0x04, 0x17
        /*002a*/ 	.short	(.L_23 - .L_22)
.L_22:
        /*002c*/ 	.word	0x00000000
        /*0030*/ 	.short	0x0007
        /*0032*/ 	.short	0x0030
        /*0034*/ 	.byte	0x00, 0xf0, 0x11, 0x00


	//----- nvinfo : EIATTR_KPARAM_INFO
	.align		4
.L_23:
        /*0038*/ 	.byte	0x04, 0x17
        /*003a*/ 	.short	(.L_25 - .L_24)
.L_24:
        /*003c*/ 	.word	0x00000000
        /*0040*/ 	.short	0x0006
        /*0042*/ 	.short	0x002c
        /*0044*/ 	.byte	0x00, 0xf0, 0x11, 0x00


	//----- nvinfo : EIATTR_KPARAM_INFO
	.align		4
.L_25:
        /*0048*/ 	.byte	0x04, 0x17
        /*004a*/ 	.short	(.L_27 - .L_26)
.L_26:
        /*004c*/ 	.word	0x00000000
        /*0050*/ 	.short	0x0005
        /*0052*/ 	.short	0x0028
        /*0054*/ 	.byte	0x00, 0xf0, 0x11, 0x00


	//----- nvinfo : EIATTR_KPARAM_INFO
	.align		4
.L_27:
        /*0058*/ 	.byte	0x04, 0x17
        /*005a*/ 	.short	(.L_29 - .L_28)
.L_28:
        /*005c*/ 	.word	0x00000000
        /*0060*/ 	.short	0x0004
        /*0062*/ 	.short	0x0020
        /*0064*/ 	.byte	0x00, 0xf5, 0x21, 0x00


	//----- nvinfo : EIATTR_KPARAM_INFO
	.align		4
.L_29:
        /*0068*/ 	.byte	0x04, 0x17
        /*006a*/ 	.short	(.L_31 - .L_30)
.L_30:
        /*006c*/ 	.word	0x00000000
        /*0070*/ 	.short	0x0003
        /*0072*/ 	.short	0x0018
        /*0074*/ 	.byte	0x00, 0xf5, 0x21, 0x00


	//----- nvinfo : EIATTR_KPARAM_INFO
	.align		4
.L_31:
        /*0078*/ 	.byte	0x04, 0x17
        /*007a*/ 	.short	(.L_33 - .L_32)
.L_32:
        /*007c*/ 	.word	0x00000000
        /*0080*/ 	.short	0x0002
        /*0082*/ 	.short	0x0010
        /*0084*/ 	.byte	0x00, 0xf5, 0x21, 0x00


	//----- nvinfo : EIATTR_KPARAM_INFO
	.align		4
.L_33:
        /*0088*/ 	.byte	0x04, 0x17
        /*008a*/ 	.short	(.L_35 - .L_34)
.L_34:
        /*008c*/ 	.word	0x00000000
        /*0090*/ 	.short	0x0001
        /*0092*/ 	.short	0x0008
        /*0094*/ 	.byte	0x00, 0xf5, 0x21, 0x00


	//----- nvinfo : EIATTR_KPARAM_INFO
	.align		4
.L_35:
        /*0098*/ 	.byte	0x04, 0x17
        /*009a*/ 	.short	(.L_37 - .L_36)
.L_36:
        /*009c*/ 	.word	0x00000000
        /*00a0*/ 	.short	0x0000
        /*00a2*/ 	.short	0x0000
        /*00a4*/ 	.byte	0x00, 0xf5, 0x21, 0x00


	//----- nvinfo : EIATTR_SPARSE_MMA_MASK
	.align		4
.L_37:
        /*00a8*/ 	.byte	0x03, 0x50
        /*00aa*/ 	.short	0x0000


	//----- nvinfo : EIATTR_MAXREG_COUNT
	.align		4
        /*00ac*/ 	.byte	0x03, 0x1b
        /*00ae*/ 	.short	0x00ff


	//----- nvinfo : EIATTR_MERCURY_ISA_VERSION
	.align		4
        /*00b0*/ 	.byte	0x03, 0x5f
        /*00b2*/ 	.short	0x0101


	//----- nvinfo : EIATTR_VRC_CTA_INIT_COUNT
	.align		4
        /*00b4*/ 	.byte	0x02, 0x4a
	.zero		1
	.zero		1


	//----- nvinfo : EIATTR_EXIT_INSTR_OFFSETS
	.align		4
        /*00b8*/ 	.byte	0x04, 0x1c
        /*00ba*/ 	.short	(.L_39 - .L_38)


	//   ....[0]....
.L_38:
        /*00bc*/ 	.word	0x00000010


	//----- nvinfo : EIATTR_CBANK_PARAM_SIZE
	.align		4
.L_39:
        /*00c0*/ 	.byte	0x03, 0x19
        /*00c2*/ 	.short	0x003c


	//----- nvinfo : EIATTR_PARAM_CBANK
	.align		4
        /*00c4*/ 	.byte	0x04, 0x0a
        /*00c6*/ 	.short	(.L_41 - .L_40)
	.align		4
.L_40:
        /*00c8*/ 	.word	index@(.nv.constant0._Z36backtest_portfolio_strategies_kernelPKfS0_PK14StrategyParamsPKiP14BacktestResultiiiff)
        /*00cc*/ 	.short	0x0380
        /*00ce*/ 	.short	0x003c


	//----- nvinfo : EIATTR_SW_WAR
	.align		4
.L_41:
        /*00d0*/ 	.byte	0x04, 0x36
        /*00d2*/ 	.short	(.L_43 - .L_42)
.L_42:
        /*00d4*/ 	.word	0x00000008
.L_43:


//--------------------- .nv.info._Z26backtest_strategies_kernelPKfS0_S0_S0_PK14StrategyParamsP14BacktestResultiifff --------------------------
	.section	.nv.info._Z26backtest_strategies_kernelPKfS0_S0_S0_PK14StrategyParamsP14BacktestResultiifff,"",@"SHT_CUDA_INFO"
	.sectionflags	@""
	.align	4


	//----- nvinfo : EIATTR_CUDA_API_VERSION
	.align		4
        /*0000*/ 	.byte	0x04, 0x37
        /*0002*/ 	.short	(.L_45 - .L_44)
.L_44:
        /*0004*/ 	.word	0x00000082


	//----- nvinfo : EIATTR_KPARAM_INFO
	.align		4
.L_45:
        /*0008*/ 	.byte	0x04, 0x17
        /*000a*/ 	.short	(.L_47 - .L_46)
.L_46:
        /*000c*/ 	.word	0x00000000
        /*0010*/ 	.short	0x000a
        /*0012*/ 	.short	0x0040
        /*0014*/ 	.byte	0x00, 0xf0, 0x11, 0x00


	//----- nvinfo : EIATTR_KPARAM_INFO
	.align		4
.L_47:
        /*0018*/ 	.byte	0x04, 0x17
        /*001a*/ 	.short	(.L_49 - .L_48)
.L_48:
        /*001c*/ 	.word	0x00000000
        /*0020*/ 	.short	0x0009
        /*0022*/ 	.short	0x003c
        /*0024*/ 	.byte	0x00, 0xf0, 0x11, 0x00


	//----- nvinfo : EIATTR_KPARAM_INFO
	.align		4
.L_49:
        /*0028*/ 	.byte	0x04, 0x17
        /*002a*/ 	.short	(.L_51 - .L_50)
.L_50:
        /*002c*/ 	.word	0x00000000
        /*0030*/ 	.short	0x0008
        /*0032*/ 	.short	0x0038
        /*0034*/ 	.byte	0x00, 0xf0, 0x11, 0x00


	//----- nvinfo : EIATTR_KPARAM_INFO
	.align		4
.L_51:
        /*0038*/ 	.byte	0x04, 0x17
        /*003a*/ 	.short	(.L_53 - .L_52)
.L_52:
        /*003c*/ 	.word	0x00000000
        /*0040*/ 	.short	0x0007
        /*0042*/ 	.short	0x0034
        /*0044*/ 	.byte	0x00, 0xf0, 0x11, 0x00


	//----- nvinfo : EIATTR_KPARAM_INFO
	.align		4
.L_53:
        /*0048*/ 	.byte	0x04, 0x17
        /*004a*/ 	.short	(.L_55 - .L_54)
.L_54:
        /*004c*/ 	.word	0x00000000
        /*0050*/ 	.short	0x0006
        /*0052*/ 	.short	0x0030
        /*0054*/ 	.byte	0x00, 0xf0, 0x11, 0x00


	//----- nvinfo : EIATTR_KPARAM_INFO
	.align		4
.L_55:
        /*0058*/ 	.byte	0x04, 0x17
        /*005a*/ 	.short	(.L_57 - .L_56)
.L_56:
        /*005c*/ 	.word	0x00000000
        /*0060*/ 	.short	0x0005
        /*0062*/ 	.short	0x0028
        /*0064*/ 	.byte	0x00, 0xf5, 0x21, 0x00


	//----- nvinfo : EIATTR_KPARAM_INFO
	.align		4
.L_57:
        /*0068*/ 	.byte	0x04, 0x17
        /*006a*/ 	.short	(.L_59 - .L_58)
.L_58:
        /*006c*/ 	.word	0x00000000
        /*0070*/ 	.short	0x0004
        /*0072*/ 	.short	0x0020
        /*0074*/ 	.byte	0x00, 0xf5, 0x21, 0x00


	//----- nvinfo : EIATTR_KPARAM_INFO
	.align		4
.L_59:
        /*0078*/ 	.byte	0x04, 0x17
        /*007a*/ 	.short	(.L_61 - .L_60)
.L_60:
        /*007c*/ 	.word	0x00000000
        /*0080*/ 	.short	0x0003
        /*0082*/ 	.short	0x0018
        /*0084*/ 	.byte	0x00, 0xf5, 0x21, 0x00


	//----- nvinfo : EIATTR_KPARAM_INFO
	.align		4
.L_61:
        /*0088*/ 	.byte	0x04, 0x17
        /*008a*/ 	.short	(.L_63 - .L_62)
.L_62:
        /*008c*/ 	.word	0x00000000
        /*0090*/ 	.short	0x0002
        /*0092*/ 	.short	0x0010
        /*0094*/ 	.byte	0x00, 0xf5, 0x21, 0x00


	//----- nvinfo : EIATTR_KPARAM_INFO
	.align		4
.L_63:
        /*0098*/ 	.byte	0x04, 0x17
        /*009a*/ 	.short	(.L_65 - .L_64)
.L_64:
        /*009c*/ 	.word	0x00000000
        /*00a0*/ 	.short	0x0001
        /*00a2*/ 	.short	0x0008
        /*00a4*/ 	.byte	0x00, 0xf5, 0x21, 0x00


	//----- nvinfo : EIATTR_KPARAM_INFO
	.align		4
.L_65:
        /*00a8*/ 	.byte	0x04, 0x17
        /*00aa*/ 	.short	(.L_67 - .L_66)
.L_66:
        /*00ac*/ 	.word	0x00000000
        /*00b0*/ 	.short	0x0000
        /*00b2*/ 	.short	0x0000
        /*00b4*/ 	.byte	0x00, 0xf5, 0x21, 0x00


	//----- nvinfo : EIATTR_SPARSE_MMA_MASK
	.align		4
.L_67:
        /*00b8*/ 	.byte	0x03, 0x50
        /*00ba*/ 	.short	0x0000


	//----- nvinfo : EIATTR_MAXREG_COUNT
	.align		4
        /*00bc*/ 	.byte	0x03, 0x1b
        /*00be*/ 	.short	0x00ff


	//----- nvinfo : EIATTR_MERCURY_ISA_VERSION
	.align		4
        /*00c0*/ 	.byte	0x03, 0x5f
        /*00c2*/ 	.short	0x0101


	//----- nvinfo : EIATTR_VRC_CTA_INIT_COUNT
	.align		4
        /*00c4*/ 	.byte	0x02, 0x4a
	.zero		1
	.zero		1


	//----- nvinfo : EIATTR_EXIT_INSTR_OFFSETS
	.align		4
        /*00c8*/ 	.byte	0x04, 0x1c
        /*00ca*/ 	.short	(.L_69 - .L_68)


	//   ....[0]....
.L_68:
        /*00cc*/ 	.word	0x00000090


	//   ....[1]....
        /*00d0*/ 	.word	0x00008bc0


	//----- nvinfo : EIATTR_CRS_STACK_SIZE
	.align		4
.L_69:
        /*00d4*/ 	.byte	0x04, 0x1e
        /*00d6*/ 	.short	(.L_71 - .L_70)
.L_70:
        /*00d8*/ 	.word	0x00000000


	//----- nvinfo : EIATTR_CBANK_PARAM_SIZE
	.align		4
.L_71:
        /*00dc*/ 	.byte	0x03, 0x19
        /*00de*/ 	.short	0x0044


	//----- nvinfo : EIATTR_PARAM_CBANK
	.align		4
        /*00e0*/ 	.byte	0x04, 0x0a
        /*00e2*/ 	.short	(.L_73 - .L_72)
	.align		4
.L_72:
        /*00e4*/ 	.word	index@(.nv.constant0._Z26backtest_strategies_kernelPKfS0_S0_S0_PK14StrategyParamsP14BacktestResultiifff)
        /*00e8*/ 	.short	0x0380
        /*00ea*/ 	.short	0x0044


	//----- nvinfo : EIATTR_SW_WAR
	.align		4
.L_73:
        /*00ec*/ 	.byte	0x04, 0x36
        /*00ee*/ 	.short	(.L_75 - .L_74)
.L_74:
        /*00f0*/ 	.word	0x00000008
.L_75:


//--------------------- .nv.callgraph             --------------------------
	.section	.nv.callgraph,"",@"SHT_CUDA_CALLGRAPH"
	.align	4
	.sectionentsize	8
	.align		4
        /*0000*/ 	.word	0x00000000
	.align		4
        /*0004*/ 	.word	0xffffffff
	.align		4
        /*0008*/ 	.word	0x00000000
	.align		4
        /*000c*/ 	.word	0xfffffffe
	.align		4
        /*0010*/ 	.word	0x00000000
	.align		4
        /*0014*/ 	.word	0xfffffffd
	.align		4
        /*0018*/ 	.word	0x00000000
	.align		4
        /*001c*/ 	.word	0xfffffffc


//--------------------- .text._Z36backtest_portfolio_strategies_kernelPKfS0_PK14StrategyParamsPKiP14BacktestResultiiiff --------------------------
	.section	.text._Z36backtest_portfolio_strategies_kernelPKfS0_PK14StrategyParamsPKiP14BacktestResultiiiff,"ax",@progbits
	.align	128
        .global         _Z36backtest_portfolio_strategies_kernelPKfS0_PK14StrategyParamsPKiP14BacktestResultiiiff
        .type           _Z36backtest_portfolio_strategies_kernelPKfS0_PK14StrategyParamsPKiP14BacktestResultiiiff,@function
        .size           _Z36backtest_portfolio_strategies_kernelPKfS0_PK14StrategyParamsPKiP14BacktestResultiiiff,(.L_x_199 - _Z36backtest_portfolio_strategies_kernelPKfS0_PK14StrategyParamsPKiP14BacktestResultiiiff)
        .other          _Z36backtest_portfolio_strategies_kernelPKfS0_PK14StrategyParamsPKiP14BacktestResultiiiff,@"STO_CUDA_ENTRY STV_DEFAULT"
_Z36backtest_portfolio_strategies_kernelPKfS0_PK14StrategyParamsPKiP14BacktestResultiiiff:
.text._Z36backtest_portfolio_strategies_kernelPKfS0_PK14StrategyParamsPKiP14BacktestResultiiiff:
[----:B------:R-:W-:Y:S01]  /*0000*/  LDC R1, c[0x0][0x37c] ;  /* 0x0000df00ff017b82 */ /* 0x000fe20000000800 */
[----:B------:R-:W-:Y:S05]  /*0010*/  EXIT ;  /* 0x000000000000794d */ /* 0x000fea0003800000 */
.L_x_0:
[----:B------:R-:W-:-:S00]  /*0020*/  BRA `(.L_x_0) ;  /* 0xfffffffc00fc7947 */ /* 0x000fc0000383ffff */
[----:B------:R-:W-:-:S00]  /*0030*/  NOP ;  /* 0x0000000000007918 */ /* 0x000fc00000000000 */
        /* <DEDUP_REMOVED lines=12> */
.L_x_199:


//--------------------- .text._Z26backtest_strategies_kernelPKfS0_S0_S0_PK14StrategyParamsP14BacktestResultiifff --------------------------
	.section	.text._Z26backtest_strategies_kernelPKfS0_S0_S0_PK14StrategyParamsP14BacktestResultiifff,"ax",@progbits
	.align	128
        .global         _Z26backtest_strategies_kernelPKfS0_S0_S0_PK14StrategyParamsP14BacktestResultiifff
        .type           _Z26backtest_strategies_kernelPKfS0_S0_S0_PK14StrategyParamsP14BacktestResultiifff,@function
        .size           _Z26backtest_strategies_kernelPKfS0_S0_S0_PK14StrategyParamsP14BacktestResultiifff,(.L_x_198 - _Z26backtest_strategies_kernelPKfS0_S0_S0_PK14StrategyParamsP14BacktestResultiifff)
        .other          _Z26backtest_strategies_kernelPKfS0_S0_S0_PK14StrategyParamsP14BacktestResultiifff,@"STO_CUDA_ENTRY STV_DEFAULT"
_Z26backtest_strategies_kernelPKfS0_S0_S0_PK14StrategyParamsP14BacktestResultiifff:
.text._Z26backtest_strategies_kernelPKfS0_S0_S0_PK14StrategyParamsP14BacktestResultiifff:
[----:B------:R-:W0:Y:S01]  /*0000*/  LDC R1, c[0x0][0x37c] ;  /* 0x0000df00ff017b82 */ /* 0x000e220000000800 */
[----:B------:R-:W1:Y:S07]  /*0010*/  S2R R3, SR_TID.X ;  /* 0x0000000000037919 */ /* 0x000e6e0000002100 */
[----:B------:R-:W1:Y:S01]  /*0020*/  S2UR UR4, SR_CTAID.X ;  /* 0x00000000000479c3 */ /* 0x000e620000002500 */
[----:B------:R-:W2:Y:S01]  /*0030*/  LDCU UR5, c[0x0][0x3b4] ;  /* 0x00007680ff0577ac */ /* 0x000ea20008000800 */
[----:B0-----:R-:W-:-:S04]  /*0040*/  IADD3 R1, PT, PT, R1, -0x9c40, RZ ;  /* 0xffff63c001017810 */ /* 0x001fc80007ffe0ff */
[----:B------:R-:W-:Y:S02]  /*0050*/  R2UR UR8, R1 ;  /* 0x00000000010872ca */ /* 0x000fe400000e0000 */
[----:B------:R-:W1:Y:S02]  /*0060*/  LDC R28, c[0x0][0x360] ;  /* 0x0000d800ff1c7b82 */ /* 0x000e640000000800 */
[----:B-1----:R-:W-:-:S05]  /*0070*/  IMAD R28, R28, UR4, R3 ;  /* 0x000000041c1c7c24 */ /* 0x002fca000f8e0203 */
[----:B--2---:R-:W-:-:S13]  /*0080*/  ISETP.GE.AND P0, PT, R28, UR5, PT ;  /* 0x000000051c007c0c */ /* 0x004fda000bf06270 */
[----:B------:R-:W-:Y:S05]  /*0090*/  @P0 EXIT ;  /* 0x000000000000094d */ /* 0x000fea0003800000 */
[----:B------:R-:W0:Y:S01]  /*00a0*/  LDC.64 R2, c[0x0][0x3a0] ;  /* 0x0000e800ff027b82 */ /* 0x000e220000000a00 */
[----:B------:R-:W1:Y:S01]  /*00b0*/  LDCU.64 UR4, c[0x0][0x358] ;  /* 0x00006b00ff0477ac */ /* 0x000e620008000a00 */
[----:B------:R-:W2:Y:S01]  /*00c0*/  LDCU UR6, c[0x0][0x3b0] ;  /* 0x00007600ff0677ac */ /* 0x000ea20008000800 */
[----:B0-----:R-:W-:-:S05]  /*00d0*/  IMAD.WIDE R2, R28, 0x1c, R2 ;  /* 0x0000001c1c027825 */ /* 0x001fca00078e0202 */
[----:B-1----:R-:W3:Y:S01]  /*00e0*/  LDG.E.CONSTANT R26, desc[UR4][R2.64+0x4] ;  /* 0x00000404021a7981 */ /* 0x002ee2000c1e9900 */
[----:B--2---:R-:W-:Y:S01]  /*00f0*/  IMAD.U32 R29, RZ, RZ, UR6 ;  /* 0x00000006ff1d7e24 */ /* 0x004fe2000f8e00ff */
[----:B------:R-:W0:Y:S01]  /*0100*/  LDCU UR7, c[0x0][0x3b8] ;  /* 0x00007700ff0777ac */ /* 0x000e220008000800 */
[----:B------:R-:W-:Y:S01]  /*0110*/  BSSY.RECONVERGENT B1, `(.L_x_1) ;  /* 0x0000695000017945 */ /* 0x000fe20003800200 */
[----:B------:R-:W-:Y:S01]  /*0120*/  HFMA2 R19, -RZ, RZ, 0, 0 ;  /* 0x00000000ff137431 */ /* 0x000fe200000001ff */
[----:B------:R-:W-:Y:S02]  /*0130*/  CS2R R24, SRZ ;  /* 0x0000000000187805 */ /* 0x000fe4000001ff00 */
[----:B------:R-:W-:Y:S02]  /*0140*/  CS2R R22, SRZ ;  /* 0x0000000000167805 */ /* 0x000fe4000001ff00 */
[----:B------:R-:W-:Y:S01]  /*0150*/  CS2R R20, SRZ ;  /* 0x0000000000147805 */ /* 0x000fe2000001ff00 */
[----:B------:R-:W-:Y:S01]  /*0160*/  IMAD.MOV.U32 R17, RZ, RZ, RZ ;  /* 0x000000ffff117224 */ /* 0x000fe200078e00ff */
[----:B0-----:R-:W-:Y:S01]  /*0170*/  MOV R18, UR7 ;  /* 0x0000000700127c02 */ /* 0x001fe20008000f00 */
[----:B---3--:R-:W0:Y:S02]  /*0180*/  F2I.TRUNC.NTZ R27, R26 ;  /* 0x0000001a001b7305 */ /* 0x008e24000020f100 */
[----:B0-----:R-:W-:-:S13]  /*0190*/  ISETP.GE.AND P0, PT, R27, R29, PT ;  /* 0x0000001d1b00720c */ /* 0x001fda0003f06270 */
[----:B------:R-:W-:Y:S05]  /*01a0*/  @P0 BRA `(.L_x_2) ;  /* 0x00000068002c0947 */ /* 0x000fea0003800000 */
[----:B------:R0:W5:Y:S04]  /*01b0*/  LDG.E.CONSTANT R16, desc[UR4][R2.64] ;  /* 0x0000000402107981 */ /* 0x000168000c1e9900 */
[----:B------:R0:W5:Y:S04]  /*01c0*/  LDG.E.CONSTANT R15, desc[UR4][R2.64+0x8] ;  /* 0x00000804020f7981 */ /* 0x000168000c1e9900 */
[----:B------:R0:W5:Y:S04]  /*01d0*/  LDG.E.CONSTANT R14, desc[UR4][R2.64+0x10] ;  /* 0x00001004020e7981 */ /* 0x000168000c1e9900 */
[----:B------:R0:W5:Y:S04]  /*01e0*/  LDG.E.CONSTANT R13, desc[UR4][R2.64+0x14] ;  /* 0x00001404020d7981 */ /* 0x000168000c1e9900 */
[----:B------:R0:W5:Y:S01]  /*01f0*/  LDG.E.CONSTANT R12, desc[UR4][R2.64+0x18] ;  /* 0x00001804020c7981 */ /* 0x000162000c1e9900 */
[----:B------:R-:W-:Y:S01]  /*0200*/  I2FP.F32.S32 R11, R27 ;  /* 0x0000001b000b7245 */ /* 0x000fe20000201400 */
[----:B------:R-:W-:Y:S01]  /*0210*/  IMAD.U32 R7, RZ, RZ, UR7 ;  /* 0x00000007ff077e24 */ /* 0x000fe2000f8e00ff */
[----:B------:R-:W-:-:S02]  /*0220*/  LOP3.LUT R10, R27, 0xf, RZ, 0xc0, !PT ;  /* 0x0000000f1b0a7812 */ /* 0x000fc400078ec0ff */
[----:B------:R-:W-:Y:S02]  /*0230*/  CS2R R20, SRZ ;  /* 0x0000000000147805 */ /* 0x000fe4000001ff00 */
[C---:B------:R-:W-:Y:S01]  /*0240*/  LOP3.LUT R9, R27.reuse, 0x7, RZ, 0xc0, !PT ;  /* 0x000000071b097812 */ /* 0x040fe200078ec0ff */
[----:B------:R-:W-:Y:S01]  /*0250*/  IMAD.MOV.U32 R6, RZ, RZ, R27 ;  /* 0x000000ffff067224 */ /* 0x000fe200078e001b */
[----:B------:R-:W-:Y:S01]  /*0260*/  LOP3.LUT R8, R27, 0x3, RZ, 0xc0, !PT ;  /* 0x000000031b087812 */ /* 0x000fe200078ec0ff */
[----:B------:R-:W-:Y:S01]  /*0270*/  IMAD.U32 R18, RZ, RZ, UR7 ;  /* 0x00000007ff127e24 */ /* 0x000fe2000f8e00ff */
[----:B------:R-:W-:Y:S02]  /*0280*/  MOV R17, RZ ;  /* 0x000000ff00117202 */ /* 0x000fe40000000f00 */
[----:B------:R-:W-:Y:S02]  /*0290*/  CS2R R22, SRZ ;  /* 0x0000000000167805 */ /* 0x000fe4000001ff00 */
[----:B------:R-:W-:-:S02]  /*02a0*/  MOV R19, RZ ;  /* 0x000000ff00137202 */ /* 0x000fc40000000f00 */
[----:B------:R-:W-:Y:S02]  /*02b0*/  CS2R R24, SRZ ;  /* 0x0000000000187805 */ /* 0x000fe4000001ff00 */
[----:B0-----:R-:W-:-:S07]  /*02c0*/  MOV R5, RZ ;  /* 0x000000ff00057202 */ /* 0x001fce0000000f00 */
.L_x_131:
[----:B------:R-:W0:Y:S02]  /*02d0*/  LDC.64 R2, c[0x0][0x380] ;  /* 0x0000e000ff027b82 */ /* 0x000e240000000a00 */
[----:B0-----:R-:W-:-:S05]  /*02e0*/  IMAD.WIDE R2, R6, 0x4, R2 ;  /* 0x0000000406027825 */ /* 0x001fca00078e0202 */
[----:B-----5:R0:W5:Y:S01]  /*02f0*/  LDG.E.CONSTANT R4, desc[UR4][R2.64] ;  /* 0x0000000402047981 */ /* 0x020162000c1e9900 */
[----:B------:R-:W-:Y:S01]  /*0300*/  ISETP.NE.AND P0, PT, R20, RZ, PT ;  /* 0x000000ff1400720c */ /* 0x000fe20003f05270 */
[----:B------:R-:W-:Y:S04]  /*0310*/  BSSY.RECONVERGENT B0, `(.L_x_3) ;  /* 0x0000644000007945 */ /* 0x000fe80003800200 */
[----:B------:R-:W-:Y:S08]  /*0320*/  BSSY.RELIABLE B2, `(.L_x_4) ;  /* 0x000032f000027945 */ /* 0x000ff00003800100 */
[----:B0-----:R-:W-:Y:S05]  /*0330*/  @!P0 BRA `(.L_x_5) ;  /* 0x0000003000b48947 */ /* 0x001fea0003800000 */
[----:B------:R-:W0:Y:S01]  /*0340*/  MUFU.RCP R0, R21 ;  /* 0x0000001500007308 */ /* 0x000e220000001000 */
[C---:B-----5:R-:W-:Y:S01]  /*0350*/  FADD R3, -R21.reuse, R4 ;  /* 0x0000000415037221 */ /* 0x060fe20000000100 */
[----:B------:R-:W-:Y:S06]  /*0360*/  BSSY.RECONVERGENT B3, `(.L_x_6) ;  /* 0x000000b000037945 */ /* 0x000fec0003800200 */
[----:B------:R-:W1:Y:S01]  /*0370*/  FCHK P0, R3, R21 ;  /* 0x0000001503007302 */ /* 0x000e620000000000 */
[----:B0-----:R-:W-:-:S04]  /*0380*/  FFMA R29, -R21, R0, 1 ;  /* 0x3f800000151d7423 */ /* 0x001fc80000000100 */
[----:B------:R-:W-:-:S04]  /*0390*/  FFMA R0, R0, R29, R0 ;  /* 0x0000001d00007223 */ /* 0x000fc80000000000 */
[----:B------:R-:W-:-:S04]  /*03a0*/  FFMA R29, R3, R0, RZ ;  /* 0x00000000031d7223 */ /* 0x000fc800000000ff */
[----:B------:R-:W-:-:S04]  /*03b0*/  FFMA R2, -R21, R29, R3 ;  /* 0x0000001d15027223 */ /* 0x000fc80000000103 */
[----:B------:R-:W-:Y:S01]  /*03c0*/  FFMA R0, R0, R2, R29 ;  /* 0x0000000200007223 */ /* 0x000fe2000000001d */
[----:B-1----:R-:W-:Y:S06]  /*03d0*/  @!P0 BRA `(.L_x_7) ;  /* 0x00000000000c8947 */ /* 0x002fec0003800000 */
[----:B------:R-:W-:Y:S01]  /*03e0*/  IMAD.MOV.U32 R0, RZ, RZ, R21 ;  /* 0x000000ffff007224 */ /* 0x000fe200078e0015 */
[----:B------:R-:W-:-:S07]  /*03f0*/  MOV R30, 0x410 ;  /* 0x00000410001e7802 */ /* 0x000fce0000000f00 */
[----:B------:R-:W-:Y:S05]  /*0400*/  CALL.REL.NOINC `($__internal_1_$__cuda_sm3x_div_rn_noftz_f32_slowpath) ;  /* 0x0000008800487944 */ /* 0x000fea0003c00000 */
.L_x_7:
[----:B------:R-:W-:Y:S05]  /*0410*/  BSYNC.RECONVERGENT B3 ;  /* 0x0000000000037941 */ /* 0x000fea0003800200 */
.L_x_6:
[----:B------:R-:W-:Y:S01]  /*0420*/  ISETP.NE.AND P1, PT, R20, 0x1, PT ;  /* 0x000000011400780c */ /* 0x000fe20003f25270 */
[----:B------:R-:W-:Y:S01]  /*0430*/  BSSY.RELIABLE B3, `(.L_x_8) ;  /* 0x0000308000037945 */ /* 0x000fe20003800100 */
[----:B------:R-:W-:Y:S02]  /*0440*/  PLOP3.LUT P4, PT, PT, PT, PT, 0x8, 0x80 ;  /* 0x000000000080781c */ /* 0x000fe40003f8e170 */
[C---:B------:R-:W-:Y:S02]  /*0450*/  FSETP.LT.AND P2, PT, R0.reuse, -R14, !P1 ;  /* 0x8000000e0000720b */ /* 0x040fe40004f41000 */
[----:B------:R-:W-:Y:S02]  /*0460*/  FSETP.GT.AND P3, PT, R0, R13, !P1 ;  /* 0x0000000d0000720b */ /* 0x000fe40004f64000 */
[----:B------:R-:W-:-:S09]  /*0470*/  IADD3 R2, PT, PT, R27, -0x1, RZ ;  /* 0xffffffff1b027810 */ /* 0x000fd20007ffe0ff */
[C---:B------:R-:W-:Y:S02]  /*0480*/  @!P2 FSETP.GT.AND P5, PT, R0.reuse, R14, PT ;  /* 0x0000000e0000a20b */ /* 0x040fe40003fa4000 */
[----:B------:R-:W-:Y:S02]  /*0490*/  @!P3 FSETP.GEU.AND P0, PT, R0, -R13, PT ;  /* 0x8000000d0000b20b */ /* 0x000fe40003f0e000 */
[----:B------:R-:W-:Y:S02]  /*04a0*/  @!P2 ISETP.NE.OR P4, PT, R20, -0x1, !P5 ;  /* 0xffffffff1400a80c */ /* 0x000fe40006f85670 */
[----:B------:R-:W-:Y:S02]  /*04b0*/  ISETP.NE.AND P5, PT, R16, 0x3, PT ;  /* 0x000000031000780c */ /* 0x000fe40003fa5270 */
[----:B------:R-:W-:Y:S02]  /*04c0*/  @!P3 ISETP.NE.OR P0, PT, R20, -0x1, P0 ;  /* 0xffffffff1400b80c */ /* 0x000fe40000705670 */
[----:B------:R-:W-:-:S02]  /*04d0*/  PLOP3.LUT P2, PT, PT, PT, PT, 0x8, 0x80 ;  /* 0x000000000080781c */ /* 0x000fc40003f4e170 */
[----:B------:R-:W-:-:S07]  /*04e0*/  @!P3 PLOP3.LUT P2, PT, P0, P4, PT, 0x80, 0x8 ;  /* 0x000000000008b81c */ /* 0x000fce0000749070 */
[----:B------:R-:W-:Y:S06]  /*04f0*/  @!P5 BRA `(.L_x_9) ;  /* 0x0000001c00a0d947 */ /* 0x000fec0003800000 */
[----:B------:R-:W-:-:S13]  /*0500*/  ISETP.NE.AND P0, PT, R16, 0x1, PT ;  /* 0x000000011000780c */ /* 0x000fda0003f05270 */
[----:B------:R-:W-:Y:S05]  /*0510*/  @!P0 BRA `(.L_x_10) ;  /* 0x0000000800748947 */ /* 0x000fea0003800000 */
[----:B------:R-:W-:Y:S02]  /*0520*/  ISETP.NE.AND P3, PT, R16, RZ, PT ;  /* 0x000000ff1000720c */ /* 0x000fe40003f65270 */
[----:B------:R-:W-:-:S11]  /*0530*/  PLOP3.LUT P0, PT, PT, PT, PT, 0x80, 0x8 ;  /* 0x000000000008781c */ /* 0x000fd60003f0f070 */
[----:B------:R-:W-:Y:S05]  /*0540*/  @P3 BRA `(.L_x_11) ;  /* 0x0000002c00c03947 */ /* 0x000fea0003800000 */
[----:B------:R-:W-:Y:S02]  /*0550*/  ISETP.GE.AND P3, PT, R6, R27, PT ;  /* 0x0000001b0600720c */ /* 0x000fe40003f66270 */
[----:B------:R-:W-:-:S11]  /*0560*/  PLOP3.LUT P0, PT, PT, PT, PT, 0x80, 0x8 ;  /* 0x000000000008781c */ /* 0x000fd60003f0f070 */
[----:B------:R-:W-:Y:S05]  /*0570*/  @!P3 BRA `(.L_x_11) ;  /* 0x0000002c00b4b947 */ /* 0x000fea0003800000 */
[----:B------:R-:W-:Y:S01]  /*0580*/  ISETP.GE.AND P0, PT, R27, 0x1, PT ;  /* 0x000000011b00780c */ /* 0x000fe20003f06270 */
[----:B------:R-:W-:Y:S01]  /*0590*/  BSSY.RECONVERGENT B4, `(.L_x_12) ;  /* 0x0000071000047945 */ /* 0x000fe20003800200 */
[----:B------:R-:W-:-:S11]  /*05a0*/  IMAD.MOV.U32 R0, RZ, RZ, RZ ;  /* 0x000000ffff007224 */ /* 0x000fd600078e00ff */
[----:B------:R-:W-:Y:S05]  /*05b0*/  @!P0 BRA `(.L_x_13) ;  /* 0x0000000400b88947 */ /* 0x000fea0003800000 */
[----:B------:R-:W-:Y:S01]  /*05c0*/  ISETP.GE.U32.AND P0, PT, R2, 0xf, PT ;  /* 0x0000000f0200780c */ /* 0x000fe20003f06070 */
[----:B------:R-:W-:Y:S01]  /*05d0*/  BSSY.RECONVERGENT B5, `(.L_x_14) ;  /* 0x0000030000057945 */ /* 0x000fe20003800200 */
[----:B------:R-:W-:Y:S02]  /*05e0*/  HFMA2 R0, -RZ, RZ, 0, 0 ;  /* 0x00000000ff007431 */ /* 0x000fe400000001ff */
[----:B------:R-:W-:-:S09]  /*05f0*/  IMAD.MOV.U32 R29, RZ, RZ, RZ ;  /* 0x000000ffff1d7224 */ /* 0x000fd200078e00ff */
[----:B------:R-:W-:Y:S05]  /*0600*/  @!P0 BRA `(.L_x_15) ;  /* 0x0000000000b08947 */ /* 0x000fea0003800000 */
[----:B------:R-:W-:Y:S01]  /*0610*/  BSSY.RECONVERGENT B6, `(.L_x_16) ;  /* 0x000002a000067945 */ /* 0x000fe20003800200 */
[----:B------:R-:W-:Y:S01]  /*0620*/  MOV R0, RZ ;  /* 0x000000ff00007202 */ /* 0x000fe20000000f00 */
[----:B------:R-:W-:-:S07]  /*0630*/  IMAD.MOV.U32 R29, RZ, RZ, RZ ;  /* 0x000000ffff1d7224 */ /* 0x000fce00078e00ff */
.L_x_17:
[----:B------:R-:W0:Y:S01]  /*0640*/  LDC.64 R2, c[0x0][0x380] ;  /* 0x0000e000ff027b82 */ /* 0x000e220000000a00 */
[----:B------:R-:W-:-:S05]  /*0650*/  IADD3 R31, PT, PT, -R29, R6, RZ ;  /* 0x000000061d1f7210 */ /* 0x000fca0007ffe1ff */
[----:B0-----:R-:W-:-:S05]  /*0660*/  IMAD.WIDE R2, R31, 0x4, R2 ;  /* 0x000000041f027825 */ /* 0x001fca00078e0202 */
[----:B------:R-:W2:Y:S04]  /*0670*/  LDG.E.CONSTANT R33, desc[UR4][R2.64] ;  /* 0x0000000402217981 */ /* 0x000ea8000c1e9900 */
[----:B------:R-:W3:Y:S04]  /*0680*/  LDG.E.CONSTANT R32, desc[UR4][R2.64+-0x4] ;  /* 0xfffffc0402207981 */ /* 0x000ee8000c1e9900 */
[----:B------:R-:W4:Y:S04]  /*0690*/  LDG.E.CONSTANT R35, desc[UR4][R2.64+-0x8] ;  /* 0xfffff80402237981 */ /* 0x000f28000c1e9900 */
[----:B------:R-:W5:Y:S04]  /*06a0*/  LDG.E.CONSTANT R31, desc[UR4][R2.64+-0xc] ;  /* 0xfffff404021f7981 */ /* 0x000f68000c1e9900 */
[----:B------:R-:W5:Y:S01]  /*06b0*/  LDG.E.CONSTANT R30, desc[UR4][R2.64+-0x10] ;  /* 0xfffff004021e7981 */ /* 0x000f62000c1e9900 */
[----:B--2---:R-:W-:-:S03]  /*06c0*/  FADD R33, R33, R0 ;  /* 0x0000000021217221 */ /* 0x004fc60000000000 */
[----:B------:R-:W2:Y:S01]  /*06d0*/  LDG.E.CONSTANT R0, desc[UR4][R2.64+-0x14] ;  /* 0xffffec0402007981 */ /* 0x000ea2000c1e9900 */
[----:B---3--:R-:W-:-:S04]  /*06e0*/  FADD R32, R33, R32 ;  /* 0x0000002021207221 */ /* 0x008fc80000000000 */
[----:B----4-:R-:W-:Y:S02]  /*06f0*/  FADD R34, R32, R35 ;  /* 0x0000002320227221 */ /* 0x010fe40000000000 */
[----:B------:R-:W3:Y:S02]  /*0700*/  LDG.E.CONSTANT R32, desc[UR4][R2.64+-0x18] ;  /* 0xffffe80402207981 */ /* 0x000ee4000c1e9900 */
[----:B-----5:R-:W-:Y:S02]  /*0710*/  FADD R33, R34, R31 ;  /* 0x0000001f22217221 */ /* 0x020fe40000000000 */
[----:B------:R-:W4:Y:S02]  /*0720*/  LDG.E.CONSTANT R31, desc[UR4][R2.64+-0x1c] ;  /* 0xffffe404021f7981 */ /* 0x000f24000c1e9900 */
[----:B------:R-:W-:Y:S02]  /*0730*/  FADD R35, R33, R30 ;  /* 0x0000001e21237221 */ /* 0x000fe40000000000 */
[----:B------:R-:W5:Y:S04]  /*0740*/  LDG.E.CONSTANT R33, desc[UR4][R2.64+-0x20] ;  /* 0xffffe00402217981 */ /* 0x000f68000c1e9900 */
        /* <DEDUP_REMOVED lines=11> */
[----:B------:R-:W5:Y:S01]  /*0800*/  LDG.E.CONSTANT R33, desc[UR4][R2.64+-0x38] ;  /* 0xffffc80402217981 */ /* 0x000f62000c1e9900 */
[----:B------:R-:W-:-:S02]  /*0810*/  VIADD R29, R29, 0x10 ;  /* 0x000000101d1d7836 */ /* 0x000fc40000000000 */
[----:B--2---:R-:W-:-:S04]  /*0820*/  FADD R0, R35, R0 ;  /* 0x0000000023007221 */ /* 0x004fc80000000000 */
[----:B---3--:R-:W-:-:S04]  /*0830*/  FADD R31, R0, R31 ;  /* 0x0000001f001f7221 */ /* 0x008fc80000000000 */
[----:B----4-:R-:W-:Y:S01]  /*0840*/  FADD R31, R31, R32 ;  /* 0x000000201f1f7221 */ /* 0x010fe20000000000 */
[----:B------:R-:W-:-:S04]  /*0850*/  LOP3.LUT R32, R27, 0x7ffffff0, RZ, 0xc0, !PT ;  /* 0x7ffffff01b207812 */ /* 0x000fc800078ec0ff */
[----:B------:R-:W-:Y:S01]  /*0860*/  ISETP.NE.AND P0, PT, R29, R32, PT ;  /* 0x000000201d00720c */ /* 0x000fe20003f05270 */
[----:B-----5:R-:W-:-:S04]  /*0870*/  FADD R30, R31, R30 ;  /* 0x0000001e1f1e7221 */ /* 0x020fc80000000000 */
[----:B------:R-:W-:-:S04]  /*0880*/  FADD R33, R30, R33 ;  /* 0x000000211e217221 */ /* 0x000fc80000000000 */
[----:B------:R-:W-:-:S04]  /*0890*/  FADD R0, R33, R34 ;  /* 0x0000002221007221 */ /* 0x000fc80000000000 */
[----:B------:R-:W-:Y:S05]  /*08a0*/  @P0 BRA `(.L_x_17) ;  /* 0xfffffffc00640947 */ /* 0x000fea000383ffff */
[----:B------:R-:W-:Y:S05]  /*08b0*/  BSYNC.RECONVERGENT B6 ;  /* 0x0000000000067941 */ /* 0x000fea0003800200 */
.L_x_16:
[----:B------:R-:W-:-:S07]  /*08c0*/  MOV R29, R32 ;  /* 0x00000020001d7202 */ /* 0x000fce0000000f00 */
.L_x_15:
[----:B------:R-:W-:Y:S05]  /*08d0*/  BSYNC.RECONVERGENT B5 ;  /* 0x0000000000057941 */ /* 0x000fea0003800200 */
.L_x_14:
[----:B------:R-:W-:-:S13]  /*08e0*/  ISETP.NE.AND P0, PT, R10, RZ, PT ;  /* 0x000000ff0a00720c */ /* 0x000fda0003f05270 */
[----:B------:R-:W-:Y:S05]  /*08f0*/  @!P0 BRA `(.L_x_13) ;  /* 0x0000000000e88947 */ /* 0x000fea0003800000 */
[----:B------:R-:W-:Y:S01]  /*0900*/  VIADD R2, R10, 0xffffffff ;  /* 0xffffffff0a027836 */ /* 0x000fe20000000000 */
[----:B------:R-:W-:Y:S01]  /*0910*/  BSSY.RECONVERGENT B5, `(.L_x_18) ;  /* 0x0000018000057945 */ /* 0x000fe20003800200 */
[----:B------:R-:W-:-:S03]  /*0920*/  ISETP.NE.AND P3, PT, R9, RZ, PT ;  /* 0x000000ff0900720c */ /* 0x000fc60003f65270 */
[----:B------:R-:W-:-:S13]  /*0930*/  ISETP.GE.U32.AND P0, PT, R2, 0x7, PT ;  /* 0x000000070200780c */ /* 0x000fda0003f06070 */
[----:B------:R-:W-:Y:S05]  /*0940*/  @!P0 BRA `(.L_x_19) ;  /* 0x0000000000508947 */ /* 0x000fea0003800000 */
        /* <DEDUP_REMOVED lines=10> */
[----:B---3--:R-:W-:-:S03]  /*09f0*/  FADD R35, R33, R32 ;  /* 0x0000002021237221 */ /* 0x008fc60000000000 */
[----:B------:R-:W3:Y:S04]  /*0a00*/  LDG.E.CONSTANT R33, desc[UR4][R2.64+-0x14] ;  /* 0xffffec0402217981 */ /* 0x000ee8000c1e9900 */
[----:B------:R-:W3:Y:S01]  /*0a10*/  LDG.E.CONSTANT R32, desc[UR4][R2.64+-0x18] ;  /* 0xffffe80402207981 */ /* 0x000ee2000c1e9900 */
[----:B----4-:R-:W-:-:S04]  /*0a20*/  FADD R30, R35, R30 ;  /* 0x0000001e231e7221 */ /* 0x010fc80000000000 */
[----:B-----5:R-:W-:Y:S01]  /*0a30*/  FADD R31, R30, R31 ;  /* 0x0000001f1e1f7221 */ /* 0x020fe20000000000 */
[----:B------:R-:W-:-:S03]  /*0a40*/  VIADD R29, R29, 0x8 ;  /* 0x000000081d1d7836 */ /* 0x000fc60000000000 */
[----:B--2---:R-:W-:-:S04]  /*0a50*/  FADD R0, R31, R0 ;  /* 0x000000001f007221 */ /* 0x004fc80000000000 */
[----:B---3--:R-:W-:-:S04]  /*0a60*/  FADD R33, R0, R33 ;  /* 0x0000002100217221 */ /* 0x008fc80000000000 */
[----:B------:R-:W-:-:S04]  /*0a70*/  FADD R33, R33, R32 ;  /* 0x0000002021217221 */ /* 0x000fc80000000000 */
[----:B------:R-:W-:-:S07]  /*0a80*/  FADD R0, R33, R34 ;  /* 0x0000002221007221 */ /* 0x000fce0000000000 */
.L_x_19:
[----:B------:R-:W-:Y:S05]  /*0a90*/  BSYNC.RECONVERGENT B5 ;  /* 0x0000000000057941 */ /* 0x000fea0003800200 */
.L_x_18:
[----:B------:R-:W-:Y:S05]  /*0aa0*/  @!P3 BRA `(.L_x_13) ;  /* 0x00000000007cb947 */ /* 0x000fea0003800000 */
[----:B------:R-:W-:Y:S01]  /*0ab0*/  IADD3 R2, PT, PT, R9, -0x1, RZ ;  /* 0xffffffff09027810 */ /* 0x000fe20007ffe0ff */
[----:B------:R-:W-:Y:S01]  /*0ac0*/  BSSY.RECONVERGENT B5, `(.L_x_20) ;  /* 0x0000010000057945 */ /* 0x000fe20003800200 */
[----:B------:R-:W-:Y:S02]  /*0ad0*/  ISETP.NE.AND P3, PT, R8, RZ, PT ;  /* 0x000000ff0800720c */ /* 0x000fe40003f65270 */
[----:B------:R-:W-:-:S13]  /*0ae0*/  ISETP.GE.U32.AND P0, PT, R2, 0x3, PT ;  /* 0x000000030200780c */ /* 0x000fda0003f06070 */
[----:B------:R-:W-:Y:S05]  /*0af0*/  @!P0 BRA `(.L_x_21) ;  /* 0x0000000000308947 */ /* 0x000fea0003800000 */
[----:B------:R-:W0:Y:S01]  /*0b00*/  LDC.64 R2, c[0x0][0x380] ;  /* 0x0000e000ff027b82 */ /* 0x000e220000000a00 */
[----:B------:R-:W-:-:S04]  /*0b10*/  IMAD.IADD R31, R6, 0x1, -R29 ;  /* 0x00000001061f7824 */ /* 0x000fc800078e0a1d */
[----:B0-----:R-:W-:-:S05]  /*0b20*/  IMAD.WIDE R2, R31, 0x4, R2 ;  /* 0x000000041f027825 */ /* 0x001fca00078e0202 */
[----:B------:R-:W2:Y:S04]  /*0b30*/  LDG.E.CONSTANT R31, desc[UR4][R2.64] ;  /* 0x00000004021f7981 */ /* 0x000ea8000c1e9900 */
[----:B------:R-:W3:Y:S04]  /*0b40*/  LDG.E.CONSTANT R30, desc[UR4][R2.64+-0x4] ;  /* 0xfffffc04021e7981 */ /* 0x000ee8000c1e9900 */
[----:B------:R-:W4:Y:S04]  /*0b50*/  LDG.E.CONSTANT R33, desc[UR4][R2.64+-0x8] ;  /* 0xfffff80402217981 */ /* 0x000f28000c1e9900 */
[----:B------:R-:W5:Y:S01]  /*0b60*/  LDG.E.CONSTANT R35, desc[UR4][R2.64+-0xc] ;  /* 0xfffff40402237981 */ /* 0x000f62000c1e9900 */
[----:B------:R-:W-:Y:S01]  /*0b70*/  IADD3 R29, PT, PT, R29, 0x4, RZ ;  /* 0x000000041d1d7810 */ /* 0x000fe20007ffe0ff */
[----:B--2---:R-:W-:-:S04]  /*0b80*/  FADD R31, R0, R31 ;  /* 0x0000001f001f7221 */ /* 0x004fc80000000000 */
[----:B---3--:R-:W-:-:S04]  /*0b90*/  FADD R30, R31, R30 ;  /* 0x0000001e1f1e7221 */ /* 0x008fc80000000000 */
[----:B----4-:R-:W-:-:S04]  /*0ba0*/  FADD R30, R30, R33 ;  /* 0x000000211e1e7221 */ /* 0x010fc80000000000 */
[----:B-----5:R-:W-:-:S07]  /*0bb0*/  FADD R0, R30, R35 ;  /* 0x000000231e007221 */ /* 0x020fce0000000000 */
.L_x_21:
[----:B------:R-:W-:Y:S05]  /*0bc0*/  BSYNC.RECONVERGENT B5 ;  /* 0x0000000000057941 */ /* 0x000fea0003800200 */
.L_x_20:
[----:B------:R-:W-:Y:S05]  /*0bd0*/  @!P3 BRA `(.L_x_13) ;  /* 0x000000000030b947 */ /* 0x000fea0003800000 */
[----:B------:R-:W0:Y:S01]  /*0be0*/  LDC.64 R2, c[0x0][0x380] ;  /* 0x0000e000ff027b82 */ /* 0x000e220000000a00 */
[----:B------:R-:W-:-:S04]  /*0bf0*/  IMAD.IADD R29, R6, 0x1, -R29 ;  /* 0x00000001061d7824 */ /* 0x000fc800078e0a1d */
[----:B0-----:R-:W-:-:S05]  /*0c00*/  IMAD.WIDE R2, R29, 0x4, R2 ;  /* 0x000000041d027825 */ /* 0x001fca00078e0202 */
[----:B------:R-:W2:Y:S01]  /*0c10*/  LDG.E.CONSTANT R29, desc[UR4][R2.64] ;  /* 0x00000004021d7981 */ /* 0x000ea2000c1e9900 */
[----:B------:R-:W-:Y:S01]  /*0c20*/  ISETP.NE.AND P0, PT, R8, 0x1, PT ;  /* 0x000000010800780c */ /* 0x000fe20003f05270 */
[----:B--2---:R-:W-:-:S12]  /*0c30*/  FADD R0, R0, R29 ;  /* 0x0000001d00007221 */ /* 0x004fd80000000000 */
[----:B------:R-:W-:Y:S05]  /*0c40*/  @!P0 BRA `(.L_x_13) ;  /* 0x0000000000148947 */ /* 0x000fea0003800000 */
[----:B------:R-:W-:Y:S01]  /*0c50*/  ISETP.NE.AND P0, PT, R8, 0x2, PT ;  /* 0x000000020800780c */ /* 0x000fe20003f05270 */
[----:B------:R-:W2:-:S12]  /*0c60*/  LDG.E.CONSTANT R29, desc[UR4][R2.64+-0x4] ;  /* 0xfffffc04021d7981 */ /* 0x000e98000c1e9900 */
[----:B------:R-:W3:Y:S01]  /*0c70*/  @P0 LDG.E.CONSTANT R31, desc[UR4][R2.64+-0x8] ;  /* 0xfffff804021f0981 */ /* 0x000ee2000c1e9900 */
[----:B--2---:R-:W-:-:S04]  /*0c80*/  FADD R0, R0, R29 ;  /* 0x0000001d00007221 */ /* 0x004fc80000000000 */
[----:B---3--:R-:W-:-:S07]  /*0c90*/  @P0 FADD R0, R0, R31 ;  /* 0x0000001f00000221 */ /* 0x008fce0000000000 */
.L_x_13:
[----:B------:R-:W-:Y:S05]  /*0ca0*/  BSYNC.RECONVERGENT B4 ;  /* 0x0000000000047941 */ /* 0x000fea0003800200 */
.L_x_12:
[----:B------:R-:W0:Y:S01]  /*0cb0*/  MUFU.RCP R2, R11 ;  /* 0x0000000b00027308 */ /* 0x000e220000001000 */
[----:B------:R-:W-:Y:S07]  /*0cc0*/  BSSY.RECONVERGENT B6, `(.L_x_22) ;  /* 0x000000d000067945 */ /* 0x000fee0003800200 */
[----:B------:R-:W1:Y:S01]  /*0cd0*/  FCHK P0, R0, R11 ;  /* 0x0000000b00007302 */ /* 0x000e620000000000 */
[----:B0-----:R-:W-:-:S04]  /*0ce0*/  FFMA R3, -R11, R2, 1 ;  /* 0x3f8000000b037423 */ /* 0x001fc80000000102 */
[----:B------:R-:W-:-:S04]  /*0cf0*/  FFMA R3, R2, R3, R2 ;  /* 0x0000000302037223 */ /* 0x000fc80000000002 */
[----:B------:R-:W-:-:S04]  /*0d00*/  FFMA R2, R3, R0, RZ ;  /* 0x0000000003027223 */ /* 0x000fc800000000ff */
[----:B------:R-:W-:-:S04]  /*0d10*/  FFMA R29, -R11, R2, R0 ;  /* 0x000000020b1d7223 */ /* 0x000fc80000000100 */
[----:B------:R-:W-:Y:S01]  /*0d20*/  FFMA R2, R3, R29, R2 ;  /* 0x0000001d03027223 */ /* 0x000fe20000000002 */
[----:B-1----:R-:W-:Y:S06]  /*0d30*/  @!P0 BRA `(.L_x_23) ;  /* 0x0000000000148947 */ /* 0x002fec0003800000 */
[----:B------:R-:W-:Y:S01]  /*0d40*/  MOV R3, R0 ;  /* 0x0000000000037202 */ /* 0x000fe20000000f00 */
[----:B------:R-:W-:Y:S01]  /*0d50*/  IMAD.MOV.U32 R0, RZ, RZ, R11 ;  /* 0x000000ffff007224 */ /* 0x000fe200078e000b */
[----:B------:R-:W-:-:S07]  /*0d60*/  MOV R30, 0xd80 ;  /* 0x00000d80001e7802 */ /* 0x000fce0000000f00 */
[----:B------:R-:W-:Y:S05]  /*0d70*/  CALL.REL.NOINC `($__internal_1_$__cuda_sm3x_div_rn_noftz_f32_slowpath) ;  /* 0x0000007c00ec7944 */ /* 0x000fea0003c00000 */
[----:B------:R-:W-:-:S07]  /*0d80*/  MOV R2, R0 ;  /* 0x0000000000027202 */ /* 0x000fce0000000f00 */
.L_x_23:
[----:B------:R-:W-:Y:S05]  /*0d90*/  BSYNC.RECONVERGENT B6 ;  /* 0x0000000000067941 */ /* 0x000fea0003800200 */
.L_x_22:
[----:B------:R-:W0:Y:S01]  /*0da0*/  MUFU.RCP R29, R2 ;  /* 0x00000002001d7308 */ /* 0x000e220000001000 */
[----:B------:R-:W-:Y:S01]  /*0db0*/  FADD R3, R4, -R2 ;  /* 0x8000000204037221 */ /* 0x000fe20000000000 */
[----:B------:R-:W-:Y:S06]  /*0dc0*/  BSSY.RECONVERGENT B6, `(.L_x_24) ;  /* 0x000000b000067945 */ /* 0x000fec0003800200 */
[----:B------:R-:W1:Y:S01]  /*0dd0*/  FCHK P0, R3, R2 ;  /* 0x0000000203007302 */ /* 0x000e620000000000 */
[----:B0-----:R-:W-:-:S04]  /*0de0*/  FFMA R0, R29, -R2, 1 ;  /* 0x3f8000001d007423 */ /* 0x001fc80000000802 */
[----:B------:R-:W-:-:S04]  /*0df0*/  FFMA R0, R29, R0, R29 ;  /* 0x000000001d007223 */ /* 0x000fc8000000001d */
[----:B------:R-:W-:-:S04]  /*0e00*/  FFMA R29, R3, R0, RZ ;  /* 0x00000000031d7223 */ /* 0x000fc800000000ff */
[----:B------:R-:W-:-:S04]  /*0e10*/  FFMA R30, R29, -R2, R3 ;  /* 0x800000021d1e7223 */ /* 0x000fc80000000003 */
[----:B------:R-:W-:Y:S01]  /*0e20*/  FFMA R0, R0, R30, R29 ;  /* 0x0000001e00007223 */ /* 0x000fe2000000001d */
[----:B-1----:R-:W-:Y:S06]  /*0e30*/  @!P0 BRA `(.L_x_25) ;  /* 0x00000000000c8947 */ /* 0x002fec0003800000 */
[----:B------:R-:W-:Y:S01]  /*0e40*/  IMAD.MOV.U32 R0, RZ, RZ, R2 ;  /* 0x000000ffff007224 */ /* 0x000fe200078e0002 */
[----:B------:R-:W-:-:S07]  /*0e50*/  MOV R30, 0xe70 ;  /* 0x00000e70001e7802 */ /* 0x000fce0000000f00 */
[----:B------:R-:W-:Y:S05]  /*0e60*/  CALL.REL.NOINC `($__internal_1_$__cuda_sm3x_div_rn_noftz_f32_slowpath) ;  /* 0x0000007c00b07944 */ /* 0x000fea0003c00000 */
.L_x_25:
[----:B------:R-:W-:Y:S05]  /*0e70*/  BSYNC.RECONVERGENT B6 ;  /* 0x0000000000067941 */ /* 0x000fea0003800200 */
.L_x_24:
[----:B------:R-:W-:Y:S02]  /*0e80*/  FSETP.GT.AND P3, PT, R0, R15, PT ;  /* 0x0000000f0000720b */ /* 0x000fe40003f64000 */
[----:B------:R-:W-:-:S11]  /*0e90*/  PLOP3.LUT P0, PT, PT, PT, PT, 0x8, 0x80 ;  /* 0x000000000080781c */ /* 0x000fd60003f0e170 */
[----:B------:R-:W-:Y:S05]  /*0ea0*/  @P3 BRA `(.L_x_11) ;  /* 0x0000002400683947 */ /* 0x000fea0003800000 */
[----:B------:R-:W-:Y:S02]  /*0eb0*/  FSETP.LT.AND P3, PT, R0, -R15, PT ;  /* 0x8000000f0000720b */ /* 0x000fe40003f61000 */
[----:B------:R-:W-:-:S11]  /*0ec0*/  PLOP3.LUT P0, PT, PT, PT, PT, 0x80, 0x8 ;  /* 0x000000000008781c */ /* 0x000fd60003f0f070 */
[----:B------:R-:W-:Y:S05]  /*0ed0*/  @!P1 BRA P3, `(.L_x_26) ;  /* 0x0000002400749947 */ /* 0x000fea0001800000 */
[----:B------:R-:W-:Y:S05]  /*0ee0*/  BRA `(.L_x_11) ;  /* 0x0000002400587947 */ /* 0x000fea0003800000 */
.L_x_10:
[----:B------:R-:W-:Y:S02]  /*0ef0*/  ISETP.GE.AND P3, PT, R6, R27, PT ;  /* 0x0000001b0600720c */ /* 0x000fe40003f66270 */
[----:B------:R-:W-:-:S11]  /*0f00*/  PLOP3.LUT P0, PT, PT, PT, PT, 0x80, 0x8 ;  /* 0x000000000008781c */ /* 0x000fd60003f0f070 */
[----:B------:R-:W-:Y:S05]  /*0f10*/  @!P3 BRA `(.L_x_11) ;  /* 0x00000024004cb947 */ /* 0x000fea0003800000 */
[----:B------:R-:W-:Y:S01]  /*0f20*/  ISETP.GE.AND P3, PT, R27, 0x1, PT ;  /* 0x000000011b00780c */ /* 0x000fe20003f66270 */
[----:B------:R-:W-:Y:S01]  /*0f30*/  BSSY.RECONVERGENT B4, `(.L_x_27) ;  /* 0x0000071000047945 */ /* 0x000fe20003800200 */
[----:B------:R-:W-:-:S11]  /*0f40*/  HFMA2 R0, -RZ, RZ, 0, 0 ;  /* 0x00000000ff007431 */ /* 0x000fd600000001ff */
[----:B------:R-:W-:Y:S05]  /*0f50*/  @!P3 BRA `(.L_x_28) ;  /* 0x0000000400b8b947 */ /* 0x000fea0003800000 */
[----:B------:R-:W-:Y:S01]  /*0f60*/  ISETP.GE.U32.AND P0, PT, R2, 0xf, PT ;  /* 0x0000000f0200780c */ /* 0x000fe20003f06070 */
[----:B------:R-:W-:Y:S01]  /*0f70*/  BSSY.RECONVERGENT B5, `(.L_x_29) ;  /* 0x0000030000057945 */ /* 0x000fe20003800200 */
[----:B------:R-:W-:Y:S01]  /*0f80*/  IMAD.MOV.U32 R0, RZ, RZ, RZ ;  /* 0x000000ffff007224 */ /* 0x000fe200078e00ff */
[----:B------:R-:W-:-:S10]  /*0f90*/  MOV R29, RZ ;  /* 0x000000ff001d7202 */ /* 0x000fd40000000f00 */
[----:B------:R-:W-:Y:S05]  /*0fa0*/  @!P0 BRA `(.L_x_30) ;  /* 0x0000000000b08947 */ /* 0x000fea0003800000 */
[----:B------:R-:W-:Y:S01]  /*0fb0*/  BSSY.RECONVERGENT B6, `(.L_x_31) ;  /* 0x000002a000067945 */ /* 0x000fe20003800200 */
[----:B------:R-:W-:Y:S01]  /*0fc0*/  IMAD.MOV.U32 R0, RZ, RZ, RZ ;  /* 0x000000ffff007224 */ /* 0x000fe200078e00ff */
[----:B------:R-:W-:-:S07]  /*0fd0*/  MOV R29, RZ ;  /* 0x000000ff001d7202 */ /* 0x000fce0000000f00 */
.L_x_32:
[----:B------:R-:W0:Y:S01]  /*0fe0*/  LDC.64 R2, c[0x0][0x380] ;  /* 0x0000e000ff027b82 */ /* 0x000e220000000a00 */
[----:B------:R-:W-:-:S04]  /*0ff0*/  IMAD.IADD R31, R6, 0x1, -R29 ;  /* 0x00000001061f7824 */ /* 0x000fc800078e0a1d */
        /* <DEDUP_REMOVED lines=27> */
[----:B------:R-:W-:Y:S01]  /*11b0*/  IADD3 R29, PT, PT, R29, 0x10, RZ ;  /* 0x000000101d1d7810 */ /* 0x000fe20007ffe0ff */
        /* <DEDUP_REMOVED lines=10> */
.L_x_31:
[----:B------:R-:W-:-:S07]  /*1260*/  IMAD.MOV.U32 R29, RZ, RZ, R32 ;  /* 0x000000ffff1d7224 */ /* 0x000fce00078e0020 */
.L_x_30:
[----:B------:R-:W-:Y:S05]  /*1270*/  BSYNC.RECONVERGENT B5 ;  /* 0x0000000000057941 */ /* 0x000fea0003800200 */
.L_x_29:
[----:B------:R-:W-:-:S13]  /*1280*/  ISETP.NE.AND P0, PT, R10, RZ, PT ;  /* 0x000000ff0a00720c */ /* 0x000fda0003f05270 */
        /* <DEDUP_REMOVED lines=21> */
[----:B------:R-:W-:-:S03]  /*13e0*/  IADD3 R29, PT, PT, R29, 0x8, RZ ;  /* 0x000000081d1d7810 */ /* 0x000fc60007ffe0ff */
[----:B--2---:R-:W-:-:S04]  /*13f0*/  FADD R0, R31, R0 ;  /* 0x000000001f007221 */ /* 0x004fc80000000000 */
[----:B---3--:R-:W-:-:S04]  /*1400*/  FADD R33, R0, R33 ;  /* 0x0000002100217221 */ /* 0x008fc80000000000 */
[----:B------:R-:W-:-:S04]  /*1410*/  FADD R33, R33, R32 ;  /* 0x0000002021217221 */ /* 0x000fc80000000000 */
[----:B------:R-:W-:-:S07]  /*1420*/  FADD R0, R33, R34 ;  /* 0x0000002221007221 */ /* 0x000fce0000000000 */
.L_x_34:
[----:B------:R-:W-:Y:S05]  /*1430*/  BSYNC.RECONVERGENT B5 ;  /* 0x0000000000057941 */ /* 0x000fea0003800200 */
.L_x_33:
        /* <DEDUP_REMOVED lines=12> */
[----:B------:R-:W5:Y:S01]  /*1500*/  LDG.E.CONSTANT R35, desc[UR4][R2.64+-0xc] ;  /* 0xfffff40402237981 */ /* 0x000f62000c1e9900 */
[----:B------:R-:W-:-:S02]  /*1510*/  VIADD R29, R29, 0x4 ;  /* 0x000000041d1d7836 */ /* 0x000fc40000000000 */
[----:B--2---:R-:W-:-:S04]  /*1520*/  FADD R31, R0, R31 ;  /* 0x0000001f001f7221 */ /* 0x004fc80000000000 */
[----:B---3--:R-:W-:-:S04]  /*1530*/  FADD R30, R31, R30 ;  /* 0x0000001e1f1e7221 */ /* 0x008fc80000000000 */
[----:B----4-:R-:W-:-:S04]  /*1540*/  FADD R30, R30, R33 ;  /* 0x000000211e1e7221 */ /* 0x010fc80000000000 */
[----:B-----5:R-:W-:-:S07]  /*1550*/  FADD R0, R30, R35 ;  /* 0x000000231e007221 */ /* 0x020fce0000000000 */
.L_x_36:
[----:B------:R-:W-:Y:S05]  /*1560*/  BSYNC.RECONVERGENT B5 ;  /* 0x0000000000057941 */ /* 0x000fea0003800200 */
.L_x_35:
[----:B------:R-:W-:Y:S05]  /*1570*/  @!P4 BRA `(.L_x_28) ;  /* 0x000000000030c947 */ /* 0x000fea0003800000 */
[----:B------:R-:W0:Y:S01]  /*1580*/  LDC.64 R2, c[0x0][0x380] ;  /* 0x0000e000ff027b82 */ /* 0x000e220000000a00 */
[----:B------:R-:W-:-:S05]  /*1590*/  IADD3 R29, PT, PT, -R29, R6, RZ ;  /* 0x000000061d1d7210 */ /* 0x000fca0007ffe1ff */
        /* <DEDUP_REMOVED lines=10> */
.L_x_28:
[----:B------:R-:W-:Y:S05]  /*1640*/  BSYNC.RECONVERGENT B4 ;  /* 0x0000000000047941 */ /* 0x000fea0003800200 */
.L_x_27:
        /* <DEDUP_REMOVED lines=10> */
[----:B------:R-:W-:Y:S02]  /*16f0*/  MOV R0, R11 ;  /* 0x0000000b00007202 */ /* 0x000fe40000000f00 */
[----:B------:R-:W-:-:S07]  /*1700*/  MOV R30, 0x1720 ;  /* 0x00001720001e7802 */ /* 0x000fce0000000f00 */
[----:B------:R-:W-:Y:S05]  /*1710*/  CALL.REL.NOINC `($__internal_1_$__cuda_sm3x_div_rn_noftz_f32_slowpath) ;  /* 0x0000007400847944 */ /* 0x000fea0003c00000 */
[----:B------:R-:W-:-:S07]  /*1720*/  IMAD.MOV.U32 R33, RZ, RZ, R0 ;  /* 0x000000ffff217224 */ /* 0x000fce00078e0000 */
.L_x_38:
[----:B------:R-:W-:Y:S05]  /*1730*/  BSYNC.RECONVERGENT B6 ;  /* 0x0000000000067941 */ /* 0x000fea0003800200 */
.L_x_37:
[----:B------:R-:W-:Y:S01]  /*1740*/  BSSY.RECONVERGENT B4, `(.L_x_39) ;  /* 0x0000091000047945 */ /* 0x000fe20003800200 */
[----:B------:R-:W-:-:S03]  /*1750*/  HFMA2 R0, -RZ, RZ, 0, 0 ;  /* 0x00000000ff007431 */ /* 0x000fc600000001ff */
[----:B------:R-:W-:Y:S05]  /*1760*/  @!P3 BRA `(.L_x_40) ;  /* 0x000000080038b947 */ /* 0x000fea0003800000 */
[----:B------:R-:W-:Y:S01]  /*1770*/  VIADD R0, R27, 0xffffffff ;  /* 0xffffffff1b007836 */ /* 0x000fe20000000000 */
[----:B------:R-:W-:Y:S01]  /*1780*/  BSSY.RECONVERGENT B5, `(.L_x_41) ;  /* 0x0000041000057945 */ /* 0x000fe20003800200 */
[----:B------:R-:W-:-:S03]  /*1790*/  IMAD.MOV.U32 R29, RZ, RZ, RZ ;  /* 0x000000ffff1d7224 */ /* 0x000fc600078e00ff */
[----:B------:R-:W-:Y:S02]  /*17a0*/  ISETP.GE.U32.AND P0, PT, R0, 0xf, PT ;  /* 0x0000000f0000780c */ /* 0x000fe40003f06070 */
[----:B------:R-:W-:-:S11]  /*17b0*/  MOV R0, RZ ;  /* 0x000000ff00007202 */ /* 0x000fd60000000f00 */
[----:B------:R-:W-:Y:S05]  /*17c0*/  @!P0 BRA `(.L_x_42) ;  /* 0x0000000000f08947 */ /* 0x000fea0003800000 */
[----:B------:R-:W-:Y:S01]  /*17d0*/  BSSY.RECONVERGENT B6, `(.L_x_43) ;  /* 0x000003a000067945 */ /* 0x000fe20003800200 */
[----:B------:R-:W-:Y:S01]  /*17e0*/  MOV R0, RZ ;  /* 0x000000ff00007202 */ /* 0x000fe20000000f00 */
[----:B------:R-:W-:-:S07]  /*17f0*/  IMAD.MOV.U32 R29, RZ, RZ, RZ ;  /* 0x000000ffff1d7224 */ /* 0x000fce00078e00ff */
.L_x_44:
[----:B------:R-:W0:Y:S01]  /*1800*/  LDC.64 R2, c[0x0][0x380] ;  /* 0x0000e000ff027b82 */ /* 0x000e220000000a00 */
[----:B------:R-:W-:-:S05]  /*1810*/  IADD3 R31, PT, PT, -R29, R6, RZ ;  /* 0x000000061d1f7210 */ /* 0x000fca0007ffe1ff */
[----:B0-----:R-:W-:-:S05]  /*1820*/  IMAD.WIDE R2, R31, 0x4, R2 ;  /* 0x000000041f027825 */ /* 0x001fca00078e0202 */
[----:B------:R-:W2:Y:S04]  /*1830*/  LDG.E.CONSTANT R32, desc[UR4][R2.64] ;  /* 0x0000000402207981 */ /* 0x000ea8000c1e9900 */
[----:B------:R-:W3:Y:S04]  /*1840*/  LDG.E.CONSTANT R34, desc[UR4][R2.64+-0x4] ;  /* 0xfffffc0402227981 */ /* 0x000ee8000c1e9900 */
[----:B------:R-:W4:Y:S04]  /*1850*/  LDG.E.CONSTANT R30, desc[UR4][R2.64+-0x8] ;  /* 0xfffff804021e7981 */ /* 0x000f28000c1e9900 */
[----:B------:R-:W5:Y:S01]  /*1860*/  LDG.E.CONSTANT R36, desc[UR4][R2.64+-0x3c] ;  /* 0xffffc40402247981 */ /* 0x000f62000c1e9900 */
[----:B--2---:R-:W-:-:S03]  /*1870*/  FADD R31, R32, -R33 ;  /* 0x80000021201f7221 */ /* 0x004fc60000000000 */
[----:B------:R-:W2:Y:S01]  /*1880*/  LDG.E.CONSTANT R32, desc[UR4][R2.64+-0x14] ;  /* 0xffffec0402207981 */ /* 0x000ea2000c1e9900 */
[----:B---3--:R-:W-:Y:S01]  /*1890*/  FADD R34, R34, -R33 ;  /* 0x8000002122227221 */ /* 0x008fe20000000000 */
[----:B------:R-:W-:Y:S02]  /*18a0*/  FFMA R31, R31, R31, R0 ;  /* 0x0000001f1f1f7223 */ /* 0x000fe40000000000 */
[----:B------:R-:W3:Y:S02]  /*18b0*/  LDG.E.CONSTANT R0, desc[UR4][R2.64+-0xc] ;  /* 0xfffff40402007981 */ /* 0x000ee4000c1e9900 */
[----:B------:R-:W-:Y:S02]  /*18c0*/  FFMA R31, R34, R34, R31 ;  /* 0x00000022221f7223 */ /* 0x000fe4000000001f */
[----:B------:R-:W5:Y:S01]  /*18d0*/  LDG.E.CONSTANT R34, desc[UR4][R2.64+-0x10] ;  /* 0xfffff00402227981 */ /* 0x000f62000c1e9900 */
[----:B----4-:R-:W-:-:S04]  /*18e0*/  FADD R30, R30, -R33 ;  /* 0x800000211e1e7221 */ /* 0x010fc80000000000 */
[----:B------:R-:W-:Y:S02]  /*18f0*/  FFMA R31, R30, R30, R31 ;  /* 0x0000001e1e1f7223 */ /* 0x000fe4000000001f */
[----:B------:R-:W4:Y:S01]  /*1900*/  LDG.E.CONSTANT R30, desc[UR4][R2.64+-0x18] ;  /* 0xffffe804021e7981 */ /* 0x000f22000c1e9900 */
[--C-:B---3--:R-:W-:Y:S01]  /*1910*/  FADD R0, R0, -R33.reuse ;  /* 0x8000002100007221 */ /* 0x108fe20000000000 */
[----:B-----5:R-:W-:-:S03]  /*1920*/  FADD R34, R34, -R33 ;  /* 0x8000002122227221 */ /* 0x020fc60000000000 */
[----:B------:R-:W-:Y:S02]  /*1930*/  FFMA R31, R0, R0, R31 ;  /* 0x00000000001f7223 */ /* 0x000fe4000000001f */
[----:B------:R-:W3:Y:S01]  /*1940*/  LDG.E.CONSTANT R0, desc[UR4][R2.64+-0x1c] ;  /* 0xffffe40402007981 */ /* 0x000ee2000c1e9900 */
[----:B--2---:R-:W-:Y:S01]  /*1950*/  FADD R32, R32, -R33 ;  /* 0x8000002120207221 */ /* 0x004fe20000000000 */
[----:B------:R-:W-:Y:S02]  /*1960*/  FFMA R31, R34, R34, R31 ;  /* 0x00000022221f7223 */ /* 0x000fe4000000001f */
[----:B------:R-:W2:Y:S02]  /*1970*/  LDG.E.CONSTANT R34, desc[UR4][R2.64+-0x20] ;  /* 0xffffe00402227981 */ /* 0x000ea4000c1e9900 */
[----:B------:R-:W-:Y:S02]  /*1980*/  FFMA R31, R32, R32, R31 ;  /* 0x00000020201f7223 */ /* 0x000fe4000000001f */
[----:B------:R-:W5:Y:S01]  /*1990*/  LDG.E.CONSTANT R32, desc[UR4][R2.64+-0x24] ;  /* 0xffffdc0402207981 */ /* 0x000f62000c1e9900 */
[----:B----4-:R-:W-:-:S04]  /*19a0*/  FADD R30, R30, -R33 ;  /* 0x800000211e1e7221 */ /* 0x010fc80000000000 */
[----:B------:R-:W-:Y:S02]  /*19b0*/  FFMA R31, R30, R30, R31 ;  /* 0x0000001e1e1f7223 */ /* 0x000fe4000000001f */
[----:B------:R-:W4:Y:S01]  /*19c0*/  LDG.E.CONSTANT R30, desc[UR4][R2.64+-0x28] ;  /* 0xffffd804021e7981 */ /* 0x000f22000c1e9900 */
[--C-:B---3--:R-:W-:Y:S01]  /*19d0*/  FADD R0, R0, -R33.reuse ;  /* 0x8000002100007221 */ /* 0x108fe20000000000 */
[----:B--2---:R-:W-:-:S03]  /*19e0*/  FADD R34, R34, -R33 ;  /* 0x8000002122227221 */ /* 0x004fc60000000000 */
[----:B------:R-:W-:Y:S02]  /*19f0*/  FFMA R31, R0, R0, R31 ;  /* 0x00000000001f7223 */ /* 0x000fe4000000001f */
[----:B------:R-:W2:Y:S01]  /*1a00*/  LDG.E.CONSTANT R0, desc[UR4][R2.64+-0x2c] ;  /* 0xffffd40402007981 */ /* 0x000ea2000c1e9900 */
[----:B-----5:R-:W-:Y:S01]  /*1a10*/  FADD R32, R32, -R33 ;  /* 0x8000002120207221 */ /* 0x020fe20000000000 */
[----:B------:R-:W-:Y:S02]  /*1a20*/  FFMA R31, R34, R34, R31 ;  /* 0x00000022221f7223 */ /* 0x000fe4000000001f */
[----:B------:R-:W3:Y:S02]  /*1a30*/  LDG.E.CONSTANT R34, desc[UR4][R2.64+-0x30] ;  /* 0xffffd00402227981 */ /* 0x000ee4000c1e9900 */
[----:B------:R-:W-:Y:S02]  /*1a40*/  FFMA R31, R32, R32, R31 ;  /* 0x00000020201f7223 */ /* 0x000fe4000000001f */
[----:B------:R-:W5:Y:S01]  /*1a50*/  LDG.E.CONSTANT R32, desc[UR4][R2.64+-0x34] ;  /* 0xffffcc0402207981 */ /* 0x000f62000c1e9900 */
[----:B----4-:R-:W-:-:S04]  /*1a60*/  FADD R30, R30, -R33 ;  /* 0x800000211e1e7221 */ /* 0x010fc80000000000 */
[----:B------:R-:W-:Y:S02]  /*1a70*/  FFMA R31, R30, R30, R31 ;  /* 0x0000001e1e1f7223 */ /* 0x000fe4000000001f */
[----:B------:R-:W4:Y:S01]  /*1a80*/  LDG.E.CONSTANT R30, desc[UR4][R2.64+-0x38] ;  /* 0xffffc804021e7981 */ /* 0x000f22000c1e9900 */
[----:B------:R-:W-:Y:S02]  /*1a90*/  VIADD R29, R29, 0x10 ;  /* 0x000000101d1d7836 */ /* 0x000fe40000000000 */
[--C-:B------:R-:W-:Y:S01]  /*1aa0*/  FADD R36, R36, -R33.reuse ;  /* 0x8000002124247221 */ /* 0x100fe20000000000 */
[----:B--2---:R-:W-:-:S04]  /*1ab0*/  FADD R0, R0, -R33 ;  /* 0x8000002100007221 */ /* 0x004fc80000000000 */
[----:B------:R-:W-:Y:S01]  /*1ac0*/  FFMA R31, R0, R0, R31 ;  /* 0x00000000001f7223 */ /* 0x000fe2000000001f */
[--C-:B---3--:R-:W-:Y:S01]  /*1ad0*/  FADD R34, R34, -R33.reuse ;  /* 0x8000002122227221 */ /* 0x108fe20000000000 */
[----:B-----5:R-:W-:-:S03]  /*1ae0*/  FADD R32, R32, -R33 ;  /* 0x8000002120207221 */ /* 0x020fc60000000000 */
[----:B------:R-:W-:-:S04]  /*1af0*/  FFMA R31, R34, R34, R31 ;  /* 0x00000022221f7223 */ /* 0x000fc8000000001f */
[----:B------:R-:W-:Y:S01]  /*1b00*/  FFMA R31, R32, R32, R31 ;  /* 0x00000020201f7223 */ /* 0x000fe2000000001f */
[----:B------:R-:W-:-:S04]  /*1b10*/  LOP3.LUT R32, R27, 0x7ffffff0, RZ, 0xc0, !PT ;  /* 0x7ffffff01b207812 */ /* 0x000fc800078ec0ff */
[----:B------:R-:W-:Y:S01]  /*1b20*/  ISETP.NE.AND P0, PT, R29, R32, PT ;  /* 0x000000201d00720c */ /* 0x000fe20003f05270 */
[----:B----4-:R-:W-:-:S04]  /*1b30*/  FADD R30, R30, -R33 ;  /* 0x800000211e1e7221 */ /* 0x010fc80000000000 */
[----:B------:R-:W-:-:S04]  /*1b40*/  FFMA R31, R30, R30, R31 ;  /* 0x0000001e1e1f7223 */ /* 0x000fc8000000001f */
[----:B------:R-:W-:-:S04]  /*1b50*/  FFMA R0, R36, R36, R31 ;  /* 0x0000002424007223 */ /* 0x000fc8000000001f */
[----:B------:R-:W-:Y:S05]  /*1b60*/  @P0 BRA `(.L_x_44) ;  /* 0xfffffffc00240947 */ /* 0x000fea000383ffff */
[----:B------:R-:W-:Y:S05]  /*1b70*/  BSYNC.RECONVERGENT B6 ;  /* 0x0000000000067941 */ /* 0x000fea0003800200 */
.L_x_43:
[----:B------:R-:W-:-:S07]  /*1b80*/  MOV R29, R32 ;  /* 0x00000020001d7202 */ /* 0x000fce0000000f00 */
.L_x_42:
[----:B------:R-:W-:Y:S05]  /*1b90*/  BSYNC.RECONVERGENT B5 ;  /* 0x0000000000057941 */ /* 0x000fea0003800200 */
.L_x_41:
        /* <DEDUP_REMOVED lines=14> */
[----:B--2---:R-:W-:-:S04]  /*1c80*/  FADD R31, R32, -R33 ;  /* 0x80000021201f7221 */ /* 0x004fc80000000000 */
[----:B------:R-:W-:Y:S01]  /*1c90*/  FFMA R0, R31, R31, R0 ;  /* 0x0000001f1f007223 */ /* 0x000fe20000000000 */
[--C-:B---3--:R-:W-:Y:S02]  /*1ca0*/  FADD R31, R34, -R33.reuse ;  /* 0x80000021221f7221 */ /* 0x108fe40000000000 */
[----:B------:R-:W2:Y:S02]  /*1cb0*/  LDG.E.CONSTANT R34, desc[UR4][R2.64+-0x18] ;  /* 0xffffe80402227981 */ /* 0x000ea4000c1e9900 */
[----:B------:R-:W-:Y:S02]  /*1cc0*/  FFMA R31, R31, R31, R0 ;  /* 0x0000001f1f1f7223 */ /* 0x000fe40000000000 */
[----:B------:R-:W3:Y:S01]  /*1cd0*/  LDG.E.CONSTANT R0, desc[UR4][R2.64+-0xc] ;  /* 0xfffff40402007981 */ /* 0x000ee2000c1e9900 */
[----:B----4-:R-:W-:-:S03]  /*1ce0*/  FADD R32, R30, -R33 ;  /* 0x800000211e207221 */ /* 0x010fc60000000000 */
[----:B------:R-:W4:Y:S01]  /*1cf0*/  LDG.E.CONSTANT R30, desc[UR4][R2.64+-0x10] ;  /* 0xfffff004021e7981 */ /* 0x000f22000c1e9900 */
[----:B------:R-:W-:-:S03]  /*1d00*/  FFMA R31, R32, R32, R31 ;  /* 0x00000020201f7223 */ /* 0x000fc6000000001f */
[----:B------:R-:W2:Y:S01]  /*1d10*/  LDG.E.CONSTANT R32, desc[UR4][R2.64+-0x14] ;  /* 0xffffec0402207981 */ /* 0x000ea2000c1e9900 */
[--C-:B-----5:R-:W-:Y:S01]  /*1d20*/  FADD R36, R36, -R33.reuse ;  /* 0x8000002124247221 */ /* 0x120fe20000000000 */
[----:B------:R-:W-:Y:S02]  /*1d30*/  VIADD R29, R29, 0x8 ;  /* 0x000000081d1d7836 */ /* 0x000fe40000000000 */
[----:B---3--:R-:W-:-:S04]  /*1d40*/  FADD R0, R0, -R33 ;  /* 0x8000002100007221 */ /* 0x008fc80000000000 */
[----:B------:R-:W-:Y:S01]  /*1d50*/  FFMA R31, R0, R0, R31 ;  /* 0x00000000001f7223 */ /* 0x000fe2000000001f */
[--C-:B----4-:R-:W-:Y:S01]  /*1d60*/  FADD R30, R30, -R33.reuse ;  /* 0x800000211e1e7221 */ /* 0x110fe20000000000 */
[----:B--2---:R-:W-:-:S03]  /*1d70*/  FADD R32, R32, -R33 ;  /* 0x8000002120207221 */ /* 0x004fc60000000000 */
[----:B------:R-:W-:Y:S01]  /*1d80*/  FFMA R31, R30, R30, R31 ;  /* 0x0000001e1e1f7223 */ /* 0x000fe2000000001f */
[----:B------:R-:W-:-:S03]  /*1d90*/  FADD R34, R34, -R33 ;  /* 0x8000002122227221 */ /* 0x000fc60000000000 */
[----:B------:R-:W-:-:S04]  /*1da0*/  FFMA R31, R32, R32, R31 ;  /* 0x00000020201f7223 */ /* 0x000fc8000000001f */
[----:B------:R-:W-:-:S04]  /*1db0*/  FFMA R31, R34, R34, R31 ;  /* 0x00000022221f7223 */ /* 0x000fc8000000001f */
[----:B------:R-:W-:-:S07]  /*1dc0*/  FFMA R0, R36, R36, R31 ;  /* 0x0000002424007223 */ /* 0x000fce000000001f */
.L_x_46:
[----:B------:R-:W-:Y:S05]  /*1dd0*/  BSYNC.RECONVERGENT B5 ;  /* 0x0000000000057941 */ /* 0x000fea0003800200 */
.L_x_45:
        /* <DEDUP_REMOVED lines=14> */
[----:B--2---:R-:W-:-:S04]  /*1ec0*/  FADD R31, R30, -R33 ;  /* 0x800000211e1f7221 */ /* 0x004fc80000000000 */
[----:B------:R-:W-:Y:S01]  /*1ed0*/  FFMA R0, R31, R31, R0 ;  /* 0x0000001f1f007223 */ /* 0x000fe20000000000 */
[--C-:B---3--:R-:W-:Y:S01]  /*1ee0*/  FADD R31, R32, -R33.reuse ;  /* 0x80000021201f7221 */ /* 0x108fe20000000000 */
[----:B----4-:R-:W-:-:S03]  /*1ef0*/  FADD R35, R34, -R33 ;  /* 0x8000002122237221 */ /* 0x010fc60000000000 */
[----:B------:R-:W-:Y:S01]  /*1f00*/  FFMA R0, R31, R31, R0 ;  /* 0x0000001f1f007223 */ /* 0x000fe20000000000 */
[----:B-----5:R-:W-:-:S03]  /*1f10*/  FADD R31, R36, -R33 ;  /* 0x80000021241f7221 */ /* 0x020fc60000000000 */
[----:B------:R-:W-:-:S04]  /*1f20*/  FFMA R0, R35, R35, R0 ;  /* 0x0000002323007223 */ /* 0x000fc80000000000 */
[----:B------:R-:W-:-:S07]  /*1f30*/  FFMA R0, R31, R31, R0 ;  /* 0x0000001f1f007223 */ /* 0x000fce0000000000 */
.L_x_48:
[----:B------:R-:W-:Y:S05]  /*1f40*/  BSYNC.RECONVERGENT B5 ;  /* 0x0000000000057941 */ /* 0x000fea0003800200 */
.L_x_47:
[----:B------:R-:W-:Y:S05]  /*1f50*/  @!P3 BRA `(.L_x_40) ;  /* 0x00000000003cb947 */ /* 0x000fea0003800000 */
[----:B------:R-:W0:Y:S01]  /*1f60*/  LDC.64 R2, c[0x0][0x380] ;  /* 0x0000e000ff027b82 */ /* 0x000e220000000a00 */
[----:B------:R-:W-:-:S04]  /*1f70*/  IMAD.IADD R29, R6, 0x1, -R29 ;  /* 0x00000001061d7824 */ /* 0x000fc800078e0a1d */
[----:B0-----:R-:W-:-:S05]  /*1f80*/  IMAD.WIDE R2, R29, 0x4, R2 ;  /* 0x000000041d027825 */ /* 0x001fca00078e0202 */
[----:B------:R-:W2:Y:S01]  /*1f90*/  LDG.E.CONSTANT R30, desc[UR4][R2.64] ;  /* 0x00000004021e7981 */ /* 0x000ea2000c1e9900 */
[----:B------:R-:W-:Y:S01]  /*1fa0*/  ISETP.NE.AND P0, PT, R8, 0x1, PT ;  /* 0x000000010800780c */ /* 0x000fe20003f05270 */
[----:B--2---:R-:W-:-:S04]  /*1fb0*/  FADD R29, R30, -R33 ;  /* 0x800000211e1d7221 */ /* 0x004fc80000000000 */
[----:B------:R-:W-:-:S08]  /*1fc0*/  FFMA R0, R29, R29, R0 ;  /* 0x0000001d1d007223 */ /* 0x000fd00000000000 */
[----:B------:R-:W-:Y:S05]  /*1fd0*/  @!P0 BRA `(.L_x_40) ;  /* 0x00000000001c8947 */ /* 0x000fea0003800000 */
[----:B------:R-:W-:Y:S01]  /*1fe0*/  ISETP.NE.AND P0, PT, R8, 0x2, PT ;  /* 0x000000020800780c */ /* 0x000fe20003f05270 */
[----:B------:R-:W2:-:S12]  /*1ff0*/  LDG.E.CONSTANT R30, desc[UR4][R2.64+-0x4] ;  /* 0xfffffc04021e7981 */ /* 0x000e98000c1e9900 */
[----:B------:R-:W3:Y:S01]  /*2000*/  @P0 LDG.E.CONSTANT R32, desc[UR4][R2.64+-0x8] ;  /* 0xfffff80402200981 */ /* 0x000ee2000c1e9900 */
[----:B--2---:R-:W-:-:S04]  /*2010*/  FADD R29, R30, -R33 ;  /* 0x800000211e1d7221 */ /* 0x004fc80000000000 */
[----:B------:R-:W-:Y:S01]  /*2020*/  FFMA R0, R29, R29, R0 ;  /* 0x0000001d1d007223 */ /* 0x000fe20000000000 */
[----:B---3--:R-:W-:-:S04]  /*2030*/  @P0 FADD R29, R32, -R33 ;  /* 0x80000021201d0221 */ /* 0x008fc80000000000 */
[----:B------:R-:W-:-:S07]  /*2040*/  @P0 FFMA R0, R29, R29, R0 ;  /* 0x0000001d1d000223 */ /* 0x000fce0000000000 */
.L_x_40:
[----:B------:R-:W-:Y:S05]  /*2050*/  BSYNC.RECONVERGENT B4 ;  /* 0x0000000000047941 */ /* 0x000fea0003800200 */
.L_x_39:
        /* <DEDUP_REMOVED lines=14> */
.L_x_50:
[----:B------:R-:W-:Y:S05]  /*2140*/  BSYNC.RECONVERGENT B6 ;  /* 0x0000000000067941 */ /* 0x000fea0003800200 */
.L_x_49:
[----:B------:R-:W-:Y:S01]  /*2150*/  VIADD R0, R2, 0xf3000000 ;  /* 0xf300000002007836 */ /* 0x000fe20000000000 */
[----:B------:R0:W1:Y:S01]  /*2160*/  MUFU.RSQ R29, R2 ;  /* 0x00000002001d7308 */ /* 0x0000620000001400 */
[----:B------:R-:W-:Y:S03]  /*2170*/  BSSY.RECONVERGENT B4, `(.L_x_51) ;  /* 0x000000a000047945 */ /* 0x000fe60003800200 */
[----:B------:R-:W-:-:S13]  /*2180*/  ISETP.GT.U32.AND P0, PT, R0, 0x727fffff, PT ;  /* 0x727fffff0000780c */ /* 0x000fda0003f04070 */
[----:B01----:R-:W-:Y:S05]  /*2190*/  @!P0 BRA `(.L_x_52) ;  /* 0x00000000000c8947 */ /* 0x003fea0003800000 */
[----:B------:R-:W-:-:S07]  /*21a0*/  MOV R0, 0x21c0 ;  /* 0x000021c000007802 */ /* 0x000fce0000000f00 */
[----:B------:R-:W-:Y:S05]  /*21b0*/  CALL.REL.NOINC `($__internal_0_$__cuda_sm20_sqrt_rn_f32_slowpath) ;  /* 0x0000006800847944 */ /* 0x000fea0003c00000 */
[----:B------:R-:W-:Y:S05]  /*21c0*/  BRA `(.L_x_53) ;  /* 0x0000000000107947 */ /* 0x000fea0003800000 */
.L_x_52:
[C---:B------:R-:W-:Y:S01]  /*21d0*/  FMUL.FTZ R3, R29.reuse, R2 ;  /* 0x000000021d037220 */ /* 0x040fe20000410000 */
[----:B------:R-:W-:-:S03]  /*21e0*/  FMUL.FTZ R32, R29, 0.5 ;  /* 0x3f0000001d207820 */ /* 0x000fc60000410000 */
[----:B------:R-:W-:-:S04]  /*21f0*/  FFMA R2, -R3, R3, R2 ;  /* 0x0000000303027223 */ /* 0x000fc80000000102 */
[----:B------:R-:W-:-:S07]  /*2200*/  FFMA R32, R2, R32, R3 ;  /* 0x0000002002207223 */ /* 0x000fce0000000003 */
.L_x_53:
[----:B------:R-:W-:Y:S05]  /*2210*/  BSYNC.RECONVERGENT B4 ;  /* 0x0000000000047941 */ /* 0x000fea0003800200 */
.L_x_51:
[----:B------:R-:W-:Y:S01]  /*2220*/  FADD R32, R32, 9.9999999392252902908e-09 ;  /* 0x322bcc7720207421 */ /* 0x000fe20000000000 */
[----:B------:R-:W-:Y:S01]  /*2230*/  FADD R3, R4, -R33 ;  /* 0x8000002104037221 */ /* 0x000fe20000000000 */
[----:B------:R-:W-:Y:S02]  /*2240*/  BSSY.RECONVERGENT B6, `(.L_x_54) ;  /* 0x000000c000067945 */ /* 0x000fe40003800200 */
[----:B------:R-:W0:Y:S08]  /*2250*/  MUFU.RCP R0, R32 ;  /* 0x0000002000007308 */ /* 0x000e300000001000 */
[----:B------:R-:W1:Y:S01]  /*2260*/  FCHK P0, R3, R32 ;  /* 0x0000002003007302 */ /* 0x000e620000000000 */
[----:B0-----:R-:W-:-:S04]  /*2270*/  FFMA R29, -R32, R0, 1 ;  /* 0x3f800000201d7423 */ /* 0x001fc80000000100 */
[----:B------:R-:W-:-:S04]  /*2280*/  FFMA R0, R0, R29, R0 ;  /* 0x0000001d00007223 */ /* 0x000fc80000000000 */
[----:B------:R-:W-:-:S04]  /*2290*/  FFMA R29, R3, R0, RZ ;  /* 0x00000000031d7223 */ /* 0x000fc800000000ff */
[----:B------:R-:W-:-:S04]  /*22a0*/  FFMA R2, -R32, R29, R3 ;  /* 0x0000001d20027223 */ /* 0x000fc80000000103 */
[----:B------:R-:W-:Y:S01]  /*22b0*/  FFMA R0, R0, R2, R29 ;  /* 0x0000000200007223 */ /* 0x000fe2000000001d */
[----:B-1----:R-:W-:Y:S06]  /*22c0*/  @!P0 BRA `(.L_x_55) ;  /* 0x00000000000c8947 */ /* 0x002fec0003800000 */
[----:B------:R-:W-:Y:S02]  /*22d0*/  MOV R0, R32 ;  /* 0x0000002000007202 */ /* 0x000fe40000000f00 */
[----:B------:R-:W-:-:S07]  /*22e0*/  MOV R30, 0x2300 ;  /* 0x00002300001e7802 */ /* 0x000fce0000000f00 */
[----:B------:R-:W-:Y:S05]  /*22f0*/  CALL.REL.NOINC `($__internal_1_$__cuda_sm3x_div_rn_noftz_f32_slowpath) ;  /* 0x00000068008c7944 */ /* 0x000fea0003c00000 */
.L_x_55:
[----:B------:R-:W-:Y:S05]  /*2300*/  BSYNC.RECONVERGENT B6 ;  /* 0x0000000000067941 */ /* 0x000fea0003800200 */
.L_x_54:
[----:B------:R-:W-:Y:S02]  /*2310*/  FSETP.GEU.AND P3, PT, R0, -R15, PT ;  /* 0x8000000f0000720b */ /* 0x000fe40003f6e000 */
[----:B------:R-:W-:-:S11]  /*2320*/  PLOP3.LUT P0, PT, PT, PT, PT, 0x8, 0x80 ;  /* 0x000000000080781c */ /* 0x000fd60003f0e170 */
[----:B------:R-:W-:Y:S05]  /*2330*/  @!P3 BRA `(.L_x_11) ;  /* 0x000000100044b947 */ /* 0x000fea0003800000 */
[----:B------:R-:W-:Y:S02]  /*2340*/  FSETP.GT.AND P3, PT, R0, R15, PT ;  /* 0x0000000f0000720b */ /* 0x000fe40003f64000 */
[----:B------:R-:W-:-:S11]  /*2350*/  PLOP3.LUT P0, PT, PT, PT, PT, 0x80, 0x8 ;  /* 0x000000000008781c */ /* 0x000fd60003f0f070 */
[----:B------:R-:W-:Y:S05]  /*2360*/  @!P1 BRA P3, `(.L_x_26) ;  /* 0x0000001000509947 */ /* 0x000fea0001800000 */
[----:B------:R-:W-:Y:S05]  /*2370*/  BRA `(.L_x_11) ;  /* 0x0000001000347947 */ /* 0x000fea0003800000 */
.L_x_9:
[----:B------:R-:W-:Y:S02]  /*2380*/  ISETP.GE.AND P3, PT, R6, R27, PT ;  /* 0x0000001b0600720c */ /* 0x000fe40003f66270 */
[----:B------:R-:W-:-:S11]  /*2390*/  PLOP3.LUT P0, PT, PT, PT, PT, 0x80, 0x8 ;  /* 0x000000000008781c */ /* 0x000fd60003f0f070 */
[----:B------:R-:W-:Y:S05]  /*23a0*/  @!P3 BRA `(.L_x_11) ;  /* 0x000000100028b947 */ /* 0x000fea0003800000 */
[----:B------:R-:W-:Y:S01]  /*23b0*/  ISETP.GE.AND P0, PT, R27, 0x1, PT ;  /* 0x000000011b00780c */ /* 0x000fe20003f06270 */
[----:B------:R-:W-:Y:S01]  /*23c0*/  BSSY.RECONVERGENT B4, `(.L_x_56) ;  /* 0x00000fe000047945 */ /* 0x000fe20003800200 */
[----:B------:R-:W-:Y:S01]  /*23d0*/  IMAD.MOV.U32 R0, RZ, RZ, 0x7f7fffff ;  /* 0x7f7fffffff007424 */ /* 0x000fe200078e00ff */
[----:B------:R-:W-:-:S10]  /*23e0*/  MOV R33, 0xff7fffff ;  /* 0xff7fffff00217802 */ /* 0x000fd40000000f00 */
[----:B------:R-:W-:Y:S05]  /*23f0*/  @!P0 BRA `(.L_x_57) ;  /* 0x0000000c00e88947 */ /* 0x000fea0003800000 */
[----:B------:R-:W-:Y:S01]  /*2400*/  ISETP.GE.U32.AND P0, PT, R2, 0xf, PT ;  /* 0x0000000f0200780c */ /* 0x000fe20003f06070 */
[----:B------:R-:W-:Y:S01]  /*2410*/  BSSY.RECONVERGENT B5, `(.L_x_58) ;  /* 0x000007a000057945 */ /* 0x000fe20003800200 */
[----:B------:R-:W-:Y:S01]  /*2420*/  IMAD.MOV.U32 R33, RZ, RZ, -0x800001 ;  /* 0xff7fffffff217424 */ /* 0x000fe200078e00ff */
[----:B------:R-:W-:Y:S01]  /*2430*/  MOV R0, 0x7f7fffff ;  /* 0x7f7fffff00007802 */ /* 0x000fe20000000f00 */
[----:B------:R-:W-:-:S09]  /*2440*/  IMAD.MOV.U32 R29, RZ, RZ, RZ ;  /* 0x000000ffff1d7224 */ /* 0x000fd200078e00ff */
[----:B------:R-:W-:Y:S05]  /*2450*/  @!P0 BRA `(.L_x_59) ;  /* 0x0000000400d48947 */ /* 0x000fea0003800000 */
[----:B------:R-:W0:Y:S01]  /*2460*/  LDC.64 R30, c[0x0][0x390] ;  /* 0x0000e400ff1e7b82 */ /* 0x000e220000000a00 */
[----:B------:R-:W-:Y:S01]  /*2470*/  LOP3.LUT R29, R27, 0x7ffffff0, RZ, 0xc0, !PT ;  /* 0x7ffffff01b1d7812 */ /* 0x000fe200078ec0ff */
[----:B------:R-:W-:Y:S01]  /*2480*/  BSSY.RECONVERGENT B6, `(.L_x_59) ;  /* 0x0000072000067945 */ /* 0x000fe20003800200 */
[----:B------:R-:W-:Y:S01]  /*2490*/  MOV R33, 0xff7fffff ;  /* 0xff7fffff00217802 */ /* 0x000fe20000000f00 */
[----:B------:R-:W-:Y:S01]  /*24a0*/  IMAD.MOV.U32 R0, RZ, RZ, 0x7f7fffff ;  /* 0x7f7fffffff007424 */ /* 0x000fe200078e00ff */
[----:B------:R-:W-:-:S03]  /*24b0*/  IADD3 R32, PT, PT, -R29, RZ, RZ ;  /* 0x000000ff1d207210 */ /* 0x000fc60007ffe1ff */
[----:B------:R-:W1:Y:S01]  /*24c0*/  LDC.64 R2, c[0x0][0x398] ;  /* 0x0000e600ff027b82 */ /* 0x000e620000000a00 */
[----:B0-----:R-:W-:-:S03]  /*24d0*/  IMAD.WIDE R30, R6, 0x4, R30 ;  /* 0x00000004061e7825 */ /* 0x001fc600078e021e */
[----:B------:R-:W-:Y:S01]  /*24e0*/  IADD3 R30, P0, PT, R30, -0x1c, RZ ;  /* 0xffffffe41e1e7810 */ /* 0x000fe20007f1e0ff */
[----:B-1----:R-:W-:-:S03]  /*24f0*/  IMAD.WIDE R2, R6, 0x4, R2 ;  /* 0x0000000406027825 */ /* 0x002fc600078e0202 */
[----:B------:R-:W-:Y:S02]  /*2500*/  IADD3.X R31, PT, PT, R31, -0x1, RZ, P0, !PT ;  /* 0xffffffff1f1f7810 */ /* 0x000fe400007fe4ff */
[----:B------:R-:W-:-:S04]  /*2510*/  IADD3 R2, P3, PT, R2, -0x1c, RZ ;  /* 0xffffffe402027810 */ /* 0x000fc80007f7e0ff */
[----:B------:R-:W-:-:S09]  /*2520*/  IADD3.X R3, PT, PT, R3, -0x1, RZ, P3, !PT ;  /* 0xffffffff03037810 */ /* 0x000fd20001ffe4ff */
.L_x_60:
[----:B------:R-:W2:Y:S04]  /*2530*/  LDG.E.CONSTANT R34, desc[UR4][R30.64+0x1c] ;  /* 0x00001c041e227981 */ /* 0x000ea8000c1e9900 */
[----:B------:R-:W3:Y:S04]  /*2540*/  LDG.E.CONSTANT R37, desc[UR4][R2.64+0x1c] ;  /* 0x00001c0402257981 */ /* 0x000ee8000c1e9900 */
[----:B------:R-:W4:Y:S04]  /*2550*/  LDG.E.CONSTANT R36, desc[UR4][R30.64+0x18] ;  /* 0x000018041e247981 */ /* 0x000f28000c1e9900 */
[----:B------:R-:W5:Y:S01]  /*2560*/  LDG.E.CONSTANT R35, desc[UR4][R2.64+0x18] ;  /* 0x0000180402237981 */ /* 0x000f62000c1e9900 */
[----:B--2---:R-:W-:-:S04]  /*2570*/  FSETP.GT.AND P0, PT, R34, R33, PT ;  /* 0x000000212200720b */ /* 0x004fc80003f04000 */
[----:B------:R-:W-:Y:S02]  /*2580*/  FSEL R33, R34, R33, P0 ;  /* 0x0000002122217208 */ /* 0x000fe40000000000 */
[CC--:B---3--:R-:W-:Y:S01]  /*2590*/  FSETP.GEU.AND P0, PT, R37.reuse, R0.reuse, PT ;  /* 0x000000002500720b */ /* 0x0c8fe20003f0e000 */
[----:B------:R-:W2:Y:S03]  /*25a0*/  LDG.E.CONSTANT R34, desc[UR4][R2.64+0x14] ;  /* 0x0000140402227981 */ /* 0x000ea6000c1e9900 */
[----:B------:R-:W-:Y:S02]  /*25b0*/  FSEL R0, R37, R0, !P0 ;  /* 0x0000000025007208 */ /* 0x000fe40004000000 */
[----:B------:R-:W3:Y:S01]  /*25c0*/  LDG.E.CONSTANT R37, desc[UR4][R30.64+0x14] ;  /* 0x000014041e257981 */ /* 0x000ee2000c1e9900 */
[----:B----4-:R-:W-:-:S04]  /*25d0*/  FSETP.GT.AND P0, PT, R36, R33, PT ;  /* 0x000000212400720b */ /* 0x010fc80003f04000 */
[----:B------:R-:W-:Y:S02]  /*25e0*/  FSEL R36, R36, R33, P0 ;  /* 0x0000002124247208 */ /* 0x000fe40000000000 */
[CC--:B-----5:R-:W-:Y:S01]  /*25f0*/  FSETP.GEU.AND P0, PT, R35.reuse, R0.reuse, PT ;  /* 0x000000002300720b */ /* 0x0e0fe20003f0e000 */
[----:B------:R-:W4:Y:S03]  /*2600*/  LDG.E.CONSTANT R33, desc[UR4][R30.64+0x10] ;  /* 0x000010041e217981 */ /* 0x000f26000c1e9900 */
[----:B------:R-:W-:Y:S02]  /*2610*/  FSEL R35, R35, R0, !P0 ;  /* 0x0000000023237208 */ /* 0x000fe40004000000 */
[----:B------:R-:W5:Y:S01]  /*2620*/  LDG.E.CONSTANT R0, desc[UR4][R2.64+0x10] ;  /* 0x0000100402007981 */ /* 0x000f62000c1e9900 */
[----:B---3--:R-:W-:-:S04]  /*2630*/  FSETP.GT.AND P0, PT, R37, R36, PT ;  /* 0x000000242500720b */ /* 0x008fc80003f04000 */
[----:B------:R-:W-:Y:S02]  /*2640*/  FSEL R36, R37, R36, P0 ;  /* 0x0000002425247208 */ /* 0x000fe40000000000 */
[CC--:B--2---:R-:W-:Y:S01]  /*2650*/  FSETP.GEU.AND P0, PT, R34.reuse, R35.reuse, PT ;  /* 0x000000232200720b */ /* 0x0c4fe20003f0e000 */
[----:B------:R-:W2:Y:S03]  /*2660*/  LDG.E.CONSTANT R37, desc[UR4][R30.64+0xc] ;  /* 0x00000c041e257981 */ /* 0x000ea6000c1e9900 */
[----:B------:R-:W-:Y:S02]  /*2670*/  FSEL R35, R34, R35, !P0 ;  /* 0x0000002322237208 */ /* 0x000fe40004000000 */
[CC--:B----4-:R-:W-:Y:S01]  /*2680*/  FSETP.GT.AND P0, PT, R33.reuse, R36.reuse, PT ;  /* 0x000000242100720b */ /* 0x0d0fe20003f04000 */
[----:B------:R-:W3:Y:S03]  /*2690*/  LDG.E.CONSTANT R34, desc[UR4][R30.64+0x8] ;  /* 0x000008041e227981 */ /* 0x000ee6000c1e9900 */
[----:B------:R-:W-:-:S02]  /*26a0*/  FSEL R33, R33, R36, P0 ;  /* 0x0000002421217208 */ /* 0x000fc40000000000 */
[----:B-----5:R-:W-:-:S04]  /*26b0*/  FSETP.GEU.AND P0, PT, R0, R35, PT ;  /* 0x000000230000720b */ /* 0x020fc80003f0e000 */
[----:B------:R-:W-:Y:S02]  /*26c0*/  FSEL R36, R0, R35, !P0 ;  /* 0x0000002300247208 */ /* 0x000fe40004000000 */
[----:B------:R-:W4:Y:S04]  /*26d0*/  LDG.E.CONSTANT R35, desc[UR4][R2.64+0xc] ;  /* 0x00000c0402237981 */ /* 0x000f28000c1e9900 */
[----:B------:R-:W5:Y:S01]  /*26e0*/  LDG.E.CONSTANT R0, desc[UR4][R2.64+0x8] ;  /* 0x0000080402007981 */ /* 0x000f62000c1e9900 */
[----:B--2---:R-:W-:-:S04]  /*26f0*/  FSETP.GT.AND P0, PT, R37, R33, PT ;  /* 0x000000212500720b */ /* 0x004fc80003f04000 */
[----:B------:R-:W-:Y:S02]  /*2700*/  FSEL R33, R37, R33, P0 ;  /* 0x0000002125217208 */ /* 0x000fe40000000000 */
[----:B------:R-:W2:Y:S01]  /*2710*/  LDG.E.CONSTANT R37, desc[UR4][R30.64+0x4] ;  /* 0x000004041e257981 */ /* 0x000ea2000c1e9900 */
[----:B----4-:R-:W-:-:S04]  /*2720*/  FSETP.GEU.AND P0, PT, R35, R36, PT ;  /* 0x000000242300720b */ /* 0x010fc80003f0e000 */
[----:B------:R-:W-:Y:S02]  /*2730*/  FSEL R35, R35, R36, !P0 ;  /* 0x0000002423237208 */ /* 0x000fe40004000000 */
[----:B---3--:R-:W-:-:S04]  /*2740*/  FSETP.GT.AND P0, PT, R34, R33, PT ;  /* 0x000000212200720b */ /* 0x008fc80003f04000 */
[----:B------:R-:W-:Y:S02]  /*2750*/  FSEL R34, R34, R33, P0 ;  /* 0x0000002122227208 */ /* 0x000fe40000000000 */
[CC--:B-----5:R-:W-:Y:S01]  /*2760*/  FSETP.GEU.AND P0, PT, R0.reuse, R35.reuse, PT ;  /* 0x000000230000720b */ /* 0x0e0fe20003f0e000 */
[----:B------:R-:W3:Y:S03]  /*2770*/  LDG.E.CONSTANT R33, desc[UR4][R30.64] ;  /* 0x000000041e217981 */ /* 0x000ee6000c1e9900 */
        /* <DEDUP_REMOVED lines=50> */
[----:B------:R0:W5:Y:S01]  /*2aa0*/  LDG.E.CONSTANT R0, desc[UR4][R2.64+-0x20] ;  /* 0xffffe00402007981 */ /* 0x000162000c1e9900 */
[----:B------:R-:W-:Y:S01]  /*2ab0*/  VIADD R32, R32, 0x10 ;  /* 0x0000001020207836 */ /* 0x000fe20000000000 */
[----:B0-----:R-:W-:-:S04]  /*2ac0*/  IADD3 R2, P3, PT, R2, -0x40, RZ ;  /* 0xffffffc002027810 */ /* 0x001fc80007f7e0ff */
[----:B------:R-:W-:Y:S02]  /*2ad0*/  IADD3.X R3, PT, PT, R3, -0x1, RZ, P3, !PT ;  /* 0xffffffff03037810 */ /* 0x000fe40001ffe4ff */
[----:B--2---:R-:W-:-:S04]  /*2ae0*/  FSETP.GT.AND P0, PT, R37, R34, PT ;  /* 0x000000222500720b */ /* 0x004fc80003f04000 */
[----:B------:R-:W-:Y:S02]  /*2af0*/  FSEL R34, R37, R34, P0 ;  /* 0x0000002225227208 */ /* 0x000fe40000000000 */
[----:B----4-:R-:W-:-:S04]  /*2b00*/  FSETP.GEU.AND P0, PT, R35, R36, PT ;  /* 0x000000242300720b */ /* 0x010fc80003f0e000 */
[----:B------:R-:W-:Y:S02]  /*2b10*/  FSEL R35, R35, R36, !P0 ;  /* 0x0000002423237208 */ /* 0x000fe40004000000 */
[----:B---3--:R-:W-:-:S04]  /*2b20*/  FSETP.GT.AND P0, PT, R33, R34, PT ;  /* 0x000000222100720b */ /* 0x008fc80003f04000 */
[----:B------:R-:W-:Y:S02]  /*2b30*/  FSEL R33, R33, R34, P0 ;  /* 0x0000002221217208 */ /* 0x000fe40000000000 */
[----:B-----5:R-:W-:-:S04]  /*2b40*/  FSETP.GEU.AND P0, PT, R0, R35, PT ;  /* 0x000000230000720b */ /* 0x020fc80003f0e000 */
[----:B------:R-:W-:Y:S02]  /*2b50*/  FSEL R0, R0, R35, !P0 ;  /* 0x0000002300007208 */ /* 0x000fe40004000000 */
[----:B------:R-:W-:-:S04]  /*2b60*/  IADD3 R30, P0, PT, R30, -0x40, RZ ;  /* 0xffffffc01e1e7810 */ /* 0x000fc80007f1e0ff */
[----:B------:R-:W-:Y:S02]  /*2b70*/  IADD3.X R31, PT, PT, R31, -0x1, RZ, P0, !PT ;  /* 0xffffffff1f1f7810 */ /* 0x000fe400007fe4ff */
[----:B------:R-:W-:-:S13]  /*2b80*/  ISETP.NE.AND P0, PT, R32, RZ, PT ;  /* 0x000000ff2000720c */ /* 0x000fda0003f05270 */
[----:B------:R-:W-:Y:S05]  /*2b90*/  @P0 BRA `(.L_x_60) ;  /* 0xfffffff800640947 */ /* 0x000fea000383ffff */
[----:B------:R-:W-:Y:S05]  /*2ba0*/  BSYNC.RECONVERGENT B6 ;  /* 0x0000000000067941 */ /* 0x000fea0003800200 */
.L_x_59:
[----:B------:R-:W-:Y:S05]  /*2bb0*/  BSYNC.RECONVERGENT B5 ;  /* 0x0000000000057941 */ /* 0x000fea0003800200 */
.L_x_58:
        /* <DEDUP_REMOVED lines=14> */
[----:B--2---:R-:W-:-:S04]  /*2ca0*/  FSETP.GT.AND P3, PT, R30, R33, PT ;  /* 0x000000211e00720b */ /* 0x004fc80003f64000 */
[----:B------:R-:W-:Y:S02]  /*2cb0*/  FSEL R33, R30, R33, P3 ;  /* 0x000000211e217208 */ /* 0x000fe40001800000 */
[----:B------:R-:W2:Y:S02]  /*2cc0*/  LDG.E.CONSTANT R30, desc[UR4][R2.64+-0x10] ;  /* 0xfffff004021e7981 */ /* 0x000ea4000c1e9900 */
[----:B---3--:R-:W-:-:S04]  /*2cd0*/  FSETP.GT.AND P3, PT, R32, R33, PT ;  /* 0x000000212000720b */ /* 0x008fc80003f64000 */
[----:B------:R-:W-:Y:S02]  /*2ce0*/  FSEL R32, R32, R33, P3 ;  /* 0x0000002120207208 */ /* 0x000fe40001800000 */
[----:B------:R-:W3:Y:S02]  /*2cf0*/  LDG.E.CONSTANT R33, desc[UR4][R2.64+-0x18] ;  /* 0xffffe80402217981 */ /* 0x000ee4000c1e9900 */
[----:B----4-:R-:W-:-:S04]  /*2d00*/  FSETP.GT.AND P3, PT, R31, R32, PT ;  /* 0x000000201f00720b */ /* 0x010fc80003f64000 */
[----:B------:R-:W-:Y:S02]  /*2d10*/  FSEL R31, R31, R32, P3 ;  /* 0x000000201f1f7208 */ /* 0x000fe40001800000 */
[----:B------:R-:W4:Y:S02]  /*2d20*/  LDG.E.CONSTANT R32, desc[UR4][R2.64+-0x14] ;  /* 0xffffec0402207981 */ /* 0x000f24000c1e9900 */
[----:B-----5:R-:W-:-:S04]  /*2d30*/  FSETP.GT.AND P3, PT, R34, R31, PT ;  /* 0x0000001f2200720b */ /* 0x020fc80003f64000 */
[----:B------:R-:W-:Y:S02]  /*2d40*/  FSEL R31, R34, R31, P3 ;  /* 0x0000001f221f7208 */ /* 0x000fe40001800000 */
[----:B------:R-:W5:Y:S02]  /*2d50*/  LDG.E.CONSTANT R34, desc[UR4][R2.64+-0x1c] ;  /* 0xffffe40402227981 */ /* 0x000f64000c1e9900 */
[----:B--2---:R-:W-:-:S04]  /*2d60*/  FSETP.GT.AND P3, PT, R30, R31, PT ;  /* 0x0000001f1e00720b */ /* 0x004fc80003f64000 */
[----:B------:R-:W-:Y:S02]  /*2d70*/  FSEL R37, R30, R31, P3 ;  /* 0x0000001f1e257208 */ /* 0x000fe40001800000 */
[----:B------:R-:W0:Y:S02]  /*2d80*/  LDC.64 R30, c[0x0][0x398] ;  /* 0x0000e600ff1e7b82 */ /* 0x000e240000000a00 */
[----:B0-----:R-:W-:-:S05]  /*2d90*/  IMAD.WIDE R30, R35, 0x4, R30 ;  /* 0x00000004231e7825 */ /* 0x001fca00078e021e */
[----:B------:R-:W2:Y:S01]  /*2da0*/  LDG.E.CONSTANT R35, desc[UR4][R30.64] ;  /* 0x000000041e237981 */ /* 0x000ea2000c1e9900 */
[----:B----4-:R-:W-:-:S03]  /*2db0*/  FSETP.GT.AND P3, PT, R32, R37, PT ;  /* 0x000000252000720b */ /* 0x010fc60003f64000 */
[----:B------:R-:W4:Y:S01]  /*2dc0*/  LDG.E.CONSTANT R3, desc[UR4][R30.64+-0xc] ;  /* 0xfffff4041e037981 */ /* 0x000f22000c1e9900 */
[----:B------:R-:W-:-:S03]  /*2dd0*/  FSEL R32, R32, R37, P3 ;  /* 0x0000002520207208 */ /* 0x000fc60001800000 */
[----:B------:R-:W3:Y:S01]  /*2de0*/  LDG.E.CONSTANT R37, desc[UR4][R30.64+-0x4] ;  /* 0xfffffc041e257981 */ /* 0x000ee2000c1e9900 */
[----:B--2---:R-:W-:-:S04]  /*2df0*/  FSETP.GEU.AND P3, PT, R35, R0, PT ;  /* 0x000000002300720b */ /* 0x004fc80003f6e000 */
[----:B------:R-:W-:Y:S02]  /*2e00*/  FSEL R0, R35, R0, !P3 ;  /* 0x0000000023007208 */ /* 0x000fe40005800000 */
[----:B------:R-:W2:Y:S02]  /*2e10*/  LDG.E.CONSTANT R35, desc[UR4][R30.64+-0x8] ;  /* 0xfffff8041e237981 */ /* 0x000ea4000c1e9900 */
[----:B---3--:R-:W-:-:S04]  /*2e20*/  FSETP.GEU.AND P3, PT, R37, R0, PT ;  /* 0x000000002500720b */ /* 0x008fc80003f6e000 */
[----:B------:R-:W-:Y:S02]  /*2e30*/  FSEL R0, R37, R0, !P3 ;  /* 0x0000000025007208 */ /* 0x000fe40005800000 */
[----:B------:R-:W3:Y:S02]  /*2e40*/  LDG.E.CONSTANT R37, desc[UR4][R30.64+-0x1c] ;  /* 0xffffe4041e257981 */ /* 0x000ee4000c1e9900 */
[----:B--2---:R-:W-:-:S04]  /*2e50*/  FSETP.GEU.AND P3, PT, R35, R0, PT ;  /* 0x000000002300720b */ /* 0x004fc80003f6e000 */
[----:B------:R-:W-:Y:S02]  /*2e60*/  FSEL R0, R35, R0, !P3 ;  /* 0x0000000023007208 */ /* 0x000fe40005800000 */
[----:B------:R-:W2:Y:S02]  /*2e70*/  LDG.E.CONSTANT R35, desc[UR4][R30.64+-0x10] ;  /* 0xfffff0041e237981 */ /* 0x000ea4000c1e9900 */
[----:B----4-:R-:W-:-:S04]  /*2e80*/  FSETP.GEU.AND P3, PT, R3, R0, PT ;  /* 0x000000000300720b */ /* 0x010fc80003f6e000 */
[----:B------:R-:W-:Y:S02]  /*2e90*/  FSEL R0, R3, R0, !P3 ;  /* 0x0000000003007208 */ /* 0x000fe40005800000 */
[----:B------:R-:W4:Y:S02]  /*2ea0*/  LDG.E.CONSTANT R3, desc[UR4][R30.64+-0x14] ;  /* 0xffffec041e037981 */ /* 0x000f24000c1e9900 */
[----:B--2---:R-:W-:-:S04]  /*2eb0*/  FSETP.GEU.AND P3, PT, R35, R0, PT ;  /* 0x000000002300720b */ /* 0x004fc80003f6e000 */
[----:B------:R-:W-:Y:S02]  /*2ec0*/  FSEL R0, R35, R0, !P3 ;  /* 0x0000000023007208 */ /* 0x000fe40005800000 */
[----:B------:R-:W2:Y:S02]  /*2ed0*/  LDG.E.CONSTANT R35, desc[UR4][R30.64+-0x18] ;  /* 0xffffe8041e237981 */ /* 0x000ea4000c1e9900 */
[----:B----4-:R-:W-:-:S04]  /*2ee0*/  FSETP.GEU.AND P3, PT, R3, R0, PT ;  /* 0x000000000300720b */ /* 0x010fc80003f6e000 */
[----:B------:R-:W-:Y:S02]  /*2ef0*/  FSEL R0, R3, R0, !P3 ;  /* 0x0000000003007208 */ /* 0x000fe40005800000 */
[----:B------:R-:W-:-:S04]  /*2f00*/  FSETP.GT.AND P3, PT, R33, R32, PT ;  /* 0x000000202100720b */ /* 0x000fc80003f64000 */
[----:B------:R-:W-:-:S04]  /*2f10*/  FSEL R33, R33, R32, P3 ;  /* 0x0000002021217208 */ /* 0x000fc80001800000 */
[CC--:B-----5:R-:W-:Y:S02]  /*2f20*/  FSETP.GT.AND P3, PT, R34.reuse, R33.reuse, PT ;  /* 0x000000212200720b */ /* 0x0e0fe40003f64000 */
[----:B------:R-:W-:Y:S02]  /*2f30*/  IADD3 R29, PT, PT, R29, 0x8, RZ ;  /* 0x000000081d1d7810 */ /* 0x000fe40007ffe0ff */
[----:B------:R-:W-:Y:S02]  /*2f40*/  FSEL R33, R34, R33, P3 ;  /* 0x0000002122217208 */ /* 0x000fe40001800000 */
[----:B--2---:R-:W-:-:S04]  /*2f50*/  FSETP.GEU.AND P4, PT, R35, R0, PT ;  /* 0x000000002300720b */ /* 0x004fc80003f8e000 */
[----:B------:R-:W-:-:S04]  /*2f60*/  FSEL R0, R35, R0, !P4 ;  /* 0x0000000023007208 */ /* 0x000fc80006000000 */
[----:B---3--:R-:W-:-:S04]  /*2f70*/  FSETP.GEU.AND P4, PT, R37, R0, PT ;  /* 0x000000002500720b */ /* 0x008fc80003f8e000 */
[----:B------:R-:W-:-:S09]  /*2f80*/  FSEL R0, R37, R0, !P4 ;  /* 0x0000000025007208 */ /* 0x000fd20006000000 */
.L_x_62:
[----:B------:R-:W-:Y:S05]  /*2f90*/  BSYNC.RECONVERGENT B5 ;  /* 0x0000000000057941 */ /* 0x000fea0003800200 */
.L_x_61:
        /* <DEDUP_REMOVED lines=13> */
[----:B--2---:R-:W-:-:S04]  /*3070*/  FSETP.GT.AND P3, PT, R30, R33, PT ;  /* 0x000000211e00720b */ /* 0x004fc80003f64000 */
[----:B------:R-:W-:Y:S02]  /*3080*/  FSEL R33, R30, R33, P3 ;  /* 0x000000211e217208 */ /* 0x000fe40001800000 */
[----:B------:R-:W0:Y:S02]  /*3090*/  LDC.64 R30, c[0x0][0x398] ;  /* 0x0000e600ff1e7b82 */ /* 0x000e240000000a00 */
[----:B0-----:R-:W-:-:S05]  /*30a0*/  IMAD.WIDE R30, R35, 0x4, R30 ;  /* 0x00000004231e7825 */ /* 0x001fca00078e021e */
[----:B------:R-:W2:Y:S01]  /*30b0*/  LDG.E.CONSTANT R35, desc[UR4][R30.64] ;  /* 0x000000041e237981 */ /* 0x000ea2000c1e9900 */
[----:B---3--:R-:W-:-:S03]  /*30c0*/  FSETP.GT.AND P3, PT, R32, R33, PT ;  /* 0x000000212000720b */ /* 0x008fc60003f64000 */
[----:B------:R-:W3:Y:S01]  /*30d0*/  LDG.E.CONSTANT R37, desc[UR4][R30.64+-0x4] ;  /* 0xfffffc041e257981 */ /* 0x000ee2000c1e9900 */
[----:B------:R-:W-:-:S03]  /*30e0*/  FSEL R33, R32, R33, P3 ;  /* 0x0000002120217208 */ /* 0x000fc60001800000 */
[----:B------:R-:W5:Y:S01]  /*30f0*/  LDG.E.CONSTANT R3, desc[UR4][R30.64+-0xc] ;  /* 0xfffff4041e037981 */ /* 0x000f62000c1e9900 */
[----:B--2---:R-:W-:-:S04]  /*3100*/  FSETP.GEU.AND P3, PT, R35, R0, PT ;  /* 0x000000002300720b */ /* 0x004fc80003f6e000 */
[----:B------:R-:W-:Y:S02]  /*3110*/  FSEL R0, R35, R0, !P3 ;  /* 0x0000000023007208 */ /* 0x000fe40005800000 */
[----:B------:R-:W2:Y:S02]  /*3120*/  LDG.E.CONSTANT R35, desc[UR4][R30.64+-0x8] ;  /* 0xfffff8041e237981 */ /* 0x000ea4000c1e9900 */
[----:B---3--:R-:W-:-:S04]  /*3130*/  FSETP.GEU.AND P3, PT, R37, R0, PT ;  /* 0x000000002500720b */ /* 0x008fc80003f6e000 */
[----:B------:R-:W-:Y:S02]  /*3140*/  FSEL R0, R37, R0, !P3 ;  /* 0x0000000025007208 */ /* 0x000fe40005800000 */
[----:B----4-:R-:W-:-:S04]  /*3150*/  FSETP.GT.AND P3, PT, R34, R33, PT ;  /* 0x000000212200720b */ /* 0x010fc80003f64000 */
[----:B------:R-:W-:-:S04]  /*3160*/  FSEL R33, R34, R33, P3 ;  /* 0x0000002122217208 */ /* 0x000fc80001800000 */
[----:B-----5:R-:W-:Y:S01]  /*3170*/  FSETP.GT.AND P3, PT, R36, R33, PT ;  /* 0x000000212400720b */ /* 0x020fe20003f64000 */
[----:B------:R-:W-:-:S03]  /*3180*/  VIADD R29, R29, 0x4 ;  /* 0x000000041d1d7836 */ /* 0x000fc60000000000 */
[----:B------:R-:W-:Y:S02]  /*3190*/  FSEL R33, R36, R33, P3 ;  /* 0x0000002124217208 */ /* 0x000fe40001800000 */
[----:B--2---:R-:W-:-:S04]  /*31a0*/  FSETP.GEU.AND P4, PT, R35, R0, PT ;  /* 0x000000002300720b */ /* 0x004fc80003f8e000 */
[----:B------:R-:W-:-:S04]  /*31b0*/  FSEL R0, R35, R0, !P4 ;  /* 0x0000000023007208 */ /* 0x000fc80006000000 */
[----:B------:R-:W-:-:S04]  /*31c0*/  FSETP.GEU.AND P4, PT, R3, R0, PT ;  /* 0x000000000300720b */ /* 0x000fc80003f8e000 */
[----:B------:R-:W-:-:S09]  /*31d0*/  FSEL R0, R3, R0, !P4 ;  /* 0x0000000003007208 */ /* 0x000fd20006000000 */
.L_x_64:
[----:B------:R-:W-:Y:S05]  /*31e0*/  BSYNC.RECONVERGENT B5 ;  /* 0x0000000000057941 */ /* 0x000fea0003800200 */
.L_x_63:
[----:B------:R-:W-:Y:S05]  /*31f0*/  @!P0 BRA `(.L_x_57) ;  /* 0x0000000000688947 */ /* 0x000fea0003800000 */
[----:B------:R-:W0:Y:S01]  /*3200*/  LDC.64 R30, c[0x0][0x390] ;  /* 0x0000e400ff1e7b82 */ /* 0x000e220000000a00 */
[----:B------:R-:W-:-:S07]  /*3210*/  IADD3 R29, PT, PT, -R29, R6, RZ ;  /* 0x000000061d1d7210 */ /* 0x000fce0007ffe1ff */
[----:B------:R-:W1:Y:S01]  /*3220*/  LDC.64 R2, c[0x0][0x398] ;  /* 0x0000e600ff027b82 */ /* 0x000e620000000a00 */
[----:B0-----:R-:W-:-:S05]  /*3230*/  IMAD.WIDE R30, R29, 0x4, R30 ;  /* 0x000000041d1e7825 */ /* 0x001fca00078e021e */
[----:B------:R-:W2:Y:S01]  /*3240*/  LDG.E.CONSTANT R32, desc[UR4][R30.64] ;  /* 0x000000041e207981 */ /* 0x000ea2000c1e9900 */
[----:B-1----:R-:W-:-:S05]  /*3250*/  IMAD.WIDE R2, R29, 0x4, R2 ;  /* 0x000000041d027825 */ /* 0x002fca00078e0202 */
[----:B------:R-:W3:Y:S01]  /*3260*/  LDG.E.CONSTANT R29, desc[UR4][R2.64] ;  /* 0x00000004021d7981 */ /* 0x000ee2000c1e9900 */
[----:B------:R-:W-:Y:S02]  /*3270*/  ISETP.NE.AND P4, PT, R8, 0x1, PT ;  /* 0x000000010800780c */ /* 0x000fe40003f85270 */
[----:B--2---:R-:W-:-:S04]  /*3280*/  FSETP.GT.AND P0, PT, R32, R33, PT ;  /* 0x000000212000720b */ /* 0x004fc80003f04000 */
[----:B------:R-:W-:Y:S02]  /*3290*/  FSEL R33, R32, R33, P0 ;  /* 0x0000002120217208 */ /* 0x000fe40000000000 */
[----:B---3--:R-:W-:-:S04]  /*32a0*/  FSETP.GEU.AND P3, PT, R29, R0, PT ;  /* 0x000000001d00720b */ /* 0x008fc80003f6e000 */
[----:B------:R-:W-:Y:S01]  /*32b0*/  FSEL R0, R29, R0, !P3 ;  /* 0x000000001d007208 */ /* 0x000fe20005800000 */
[----:B------:R-:W-:Y:S08]  /*32c0*/  @!P4 BRA `(.L_x_57) ;  /* 0x000000000034c947 */ /* 0x000ff00003800000 */
[----:B------:R-:W-:Y:S01]  /*32d0*/  ISETP.NE.AND P4, PT, R8, 0x2, PT ;  /* 0x000000020800780c */ /* 0x000fe20003f85270 */
[----:B------:R-:W2:Y:S04]  /*32e0*/  LDG.E.CONSTANT R32, desc[UR4][R30.64+-0x4] ;  /* 0xfffffc041e207981 */ /* 0x000ea8000c1e9900 */
[----:B------:R-:W3:Y:S08]  /*32f0*/  LDG.E.CONSTANT R29, desc[UR4][R2.64+-0x4] ;  /* 0xfffffc04021d7981 */ /* 0x000ef0000c1e9900 */
[----:B------:R-:W4:Y:S04]  /*3300*/  @P4 LDG.E.CONSTANT R34, desc[UR4][R30.64+-0x8] ;  /* 0xfffff8041e224981 */ /* 0x000f28000c1e9900 */
[----:B------:R-:W5:Y:S01]  /*3310*/  @P4 LDG.E.CONSTANT R35, desc[UR4][R2.64+-0x8] ;  /* 0xfffff80402234981 */ /* 0x000f62000c1e9900 */
[----:B--2---:R-:W-:-:S02]  /*3320*/  FSETP.GT.AND P0, PT, R32, R33, PT ;  /* 0x000000212000720b */ /* 0x004fc40003f04000 */
[CC--:B---3--:R-:W-:Y:S02]  /*3330*/  FSETP.GEU.AND P3, PT, R29.reuse, R0.reuse, PT ;  /* 0x000000001d00720b */ /* 0x0c8fe40003f6e000 */
[----:B------:R-:W-:Y:S02]  /*3340*/  FSEL R33, R32, R33, P0 ;  /* 0x0000002120217208 */ /* 0x000fe40000000000 */
[----:B------:R-:W-:Y:S02]  /*3350*/  FSEL R0, R29, R0, !P3 ;  /* 0x000000001d007208 */ /* 0x000fe40005800000 */
[CC--:B----4-:R-:W-:Y:S02]  /*3360*/  @P4 FSETP.GT.AND P0, PT, R34.reuse, R33.reuse, PT ;  /* 0x000000212200420b */ /* 0x0d0fe40003f04000 */
[----:B-----5:R-:W-:Y:S02]  /*3370*/  @P4 FSETP.GEU.AND P3, PT, R35, R0, PT ;  /* 0x000000002300420b */ /* 0x020fe40003f6e000 */
[----:B------:R-:W-:-:S02]  /*3380*/  @P4 FSEL R33, R34, R33, P0 ;  /* 0x0000002122214208 */ /* 0x000fc40000000000 */
[----:B------:R-:W-:-:S09]  /*3390*/  @P4 FSEL R0, R35, R0, !P3 ;  /* 0x0000000023004208 */ /* 0x000fd20005800000 */
.L_x_57:
[----:B------:R-:W-:Y:S05]  /*33a0*/  BSYNC.RECONVERGENT B4 ;  /* 0x0000000000047941 */ /* 0x000fea0003800200 */
.L_x_56:
[----:B------:R-:W-:Y:S01]  /*33b0*/  FADD R2, R33, -R0 ;  /* 0x8000000021027221 */ /* 0x000fe20000000000 */
[----:B------:R-:W-:-:S03]  /*33c0*/  PLOP3.LUT P0, PT, PT, PT, PT, 0x8, 0x80 ;  /* 0x000000000080781c */ /* 0x000fc60003f0e170 */
[----:B------:R-:W-:-:S04]  /*33d0*/  FMUL R2, R15, R2 ;  /* 0x000000020f027220 */ /* 0x000fc80000400000 */
[----:B------:R-:W-:-:S05]  /*33e0*/  FADD R33, -R2, R33 ;  /* 0x0000002102217221 */ /* 0x000fca0000000100 */
[----:B------:R-:W-:-:S13]  /*33f0*/  FSETP.GT.AND P3, PT, R4, R33, PT ;  /* 0x000000210400720b */ /* 0x000fda0003f64000 */
[----:B------:R-:W-:Y:S05]  /*3400*/  @P3 BRA `(.L_x_11) ;  /* 0x0000000000103947 */ /* 0x000fea0003800000 */
[----:B------:R-:W-:Y:S01]  /*3410*/  FADD R3, R2, R0 ;  /* 0x0000000002037221 */ /* 0x000fe20000000000 */
[----:B------:R-:W-:-:S04]  /*3420*/  PLOP3.LUT P0, PT, PT, PT, PT, 0x80, 0x8 ;  /* 0x000000000008781c */ /* 0x000fc80003f0f070 */
[----:B------:R-:W-:-:S13]  /*3430*/  FSETP.LT.AND P3, PT, R4, R3, PT ;  /* 0x000000030400720b */ /* 0x000fda0003f61000 */
[----:B------:R-:W-:Y:S05]  /*3440*/  @!P1 BRA P3, `(.L_x_26) ;  /* 0x0000000000189947 */ /* 0x000fea0001800000 */
.L_x_11:
[----:B------:R-:W-:Y:S01]  /*3450*/  IMAD.IADD R3, R6, 0x1, -R5 ;  /* 0x0000000106037824 */ /* 0x000fe200078e0a05 */
[----:B------:R-:W-:-:S04]  /*3460*/  ISETP.NE.OR P0, PT, R20, -0x1, P0 ;  /* 0xffffffff1400780c */ /* 0x000fc80000705670 */
[----:B------:R-:W-:-:S13]  /*3470*/  ISETP.LE.AND P0, PT, R3, R12, P0 ;  /* 0x0000000c0300720c */ /* 0x000fda0000703270 */
[----:B------:R-:W-:Y:S05]  /*3480*/  @P2 BREAK.RELIABLE P0, B3 ;  /* 0x0000000000032942 */ /* 0x000fea0000000100 */
[----:B------:R-:W-:Y:S05]  /*3490*/  @P2 BREAK.RELIABLE P0, B2 ;  /* 0x0000000000022942 */ /* 0x000fea0000000100 */
[----:B------:R-:W-:Y:S05]  /*34a0*/  @P2 BRA P0, `(.L_x_65) ;  /* 0x0000003000a82947 */ /* 0x000fea0000000000 */
.L_x_26:
[----:B------:R-:W-:Y:S05]  /*34b0*/  BSYNC.RELIABLE B3 ;  /* 0x0000000000037941 */ /* 0x000fea0003800100 */
.L_x_8:
[----:B------:R-:W0:Y:S01]  /*34c0*/  LDC R3, c[0x0][0x3c0] ;  /* 0x0000f000ff037b82 */ /* 0x000e220000000800 */
[----:B------:R-:W1:Y:S01]  /*34d0*/  LDCU UR6, c[0x0][0x3bc] ;  /* 0x00007780ff0677ac */ /* 0x000e620008000800 */
[----:B------:R-:W-:Y:S02]  /*34e0*/  I2FP.F32.S32 R22, R22 ;  /* 0x0000001600167245 */ /* 0x000fe40000201400 */
[----:B------:R-:W-:-:S03]  /*34f0*/  IADD3 R23, PT, PT, R23, 0x1, RZ ;  /* 0x0000000117177810 */ /* 0x000fc60007ffe0ff */
[----:B-1----:R-:W-:-:S04]  /*3500*/  FMUL R20, R22, UR6 ;  /* 0x0000000616147c20 */ /* 0x002fc80008400000 */
[----:B------:R-:W-:Y:S01]  /*3510*/  FMUL R29, R21, R20 ;  /* 0x00000014151d7220 */ /* 0x000fe20000400000 */
[----:B0-----:R-:W-:-:S04]  /*3520*/  FADD R3, -R3, 1 ;  /* 0x3f80000003037421 */ /* 0x001fc80000000100 */
[----:B------:R-:W-:-:S05]  /*3530*/  FMUL R0, R4, R3 ;  /* 0x0000000304007220 */ /* 0x000fca0000400000 */
[----:B------:R-:W-:Y:S02]  /*3540*/  FSEL R2, R0, R21, !P1 ;  /* 0x0000001500027208 */ /* 0x000fe40004800000 */
[----:B------:R-:W-:-:S05]  /*3550*/  FSEL R3, R21, R0, !P1 ;  /* 0x0000000015037208 */ /* 0x000fca0004800000 */
[----:B------:R-:W-:-:S04]  /*3560*/  FADD R3, R2, -R3 ;  /* 0x8000000302037221 */ /* 0x000fc80000000000 */
[----:B------:R-:W-:Y:S01]  /*3570*/  FFMA R3, R22, R3, -R29 ;  /* 0x0000000316037223 */ /* 0x000fe2000000081d */
[----:B------:R-:W-:-:S03]  /*3580*/  IMAD.MOV.U32 R22, RZ, RZ, RZ ;  /* 0x000000ffff167224 */ /* 0x000fc600078e00ff */
[----:B------:R-:W-:Y:S01]  /*3590*/  FFMA R3, R0, -R20, R3 ;  /* 0x8000001400037223 */ /* 0x000fe20000000003 */
[----:B------:R-:W-:-:S03]  /*35a0*/  IADD3 R0, PT, PT, R25, 0x1, RZ ;  /* 0x0000000119007810 */ /* 0x000fc60007ffe0ff */
[----:B------:R-:W-:Y:S01]  /*35b0*/  FADD R18, R18, R3 ;  /* 0x0000000312127221 */ /* 0x000fe20000000000 */
[----:B------:R-:W-:-:S13]  /*35c0*/  FSETP.GT.AND P0, PT, R3, RZ, PT ;  /* 0x000000ff0300720b */ /* 0x000fda0003f04000 */
[----:B------:R-:W-:Y:S02]  /*35d0*/  @!P0 IMAD.MOV R0, RZ, RZ, R25 ;  /* 0x000000ffff008224 */ /* 0x000fe400078e0219 */
[--C-:B------:R-:W-:Y:S01]  /*35e0*/  @P0 FADD R24, R24, R3.reuse ;  /* 0x0000000318180221 */ /* 0x100fe20000000000 */
[----:B------:R-:W-:Y:S02]  /*35f0*/  @!P0 FADD R19, R19, -R3 ;  /* 0x8000000313138221 */ /* 0x000fe40000000000 */
[----:B------:R-:W-:-:S07]  /*3600*/  MOV R25, R0 ;  /* 0x0000000000197202 */ /* 0x000fce0000000f00 */
.L_x_5:
[----:B------:R-:W-:Y:S05]  /*3610*/  BSYNC.RELIABLE B2 ;  /* 0x0000000000027941 */ /* 0x000fea0003800100 */
.L_x_4:
[----:B------:R-:W-:Y:S01]  /*3620*/  ISETP.NE.AND P0, PT, R16, 0x3, PT ;  /* 0x000000031000780c */ /* 0x000fe20003f05270 */
[----:B------:R-:W-:Y:S01]  /*3630*/  BSSY.RELIABLE B2, `(.L_x_66) ;  /* 0x00002f4000027945 */ /* 0x000fe20003800100 */
[----:B------:R-:W-:Y:S02]  /*3640*/  HFMA2 R20, -RZ, RZ, 0, 0 ;  /* 0x00000000ff147431 */ /* 0x000fe400000001ff */
[----:B------:R-:W-:-:S09]  /*3650*/  VIADD R2, R27, 0xffffffff ;  /* 0xffffffff1b027836 */ /* 0x000fd20000000000 */
[----:B------:R-:W-:Y:S05]  /*3660*/  @!P0 BRA `(.L_x_67) ;  /* 0x0000001c00a08947 */ /* 0x000fea0003800000 */
[----:B------:R-:W-:-:S13]  /*3670*/  ISETP.NE.AND P0, PT, R16, 0x1, PT ;  /* 0x000000011000780c */ /* 0x000fda0003f05270 */
[----:B------:R-:W-:Y:S05]  /*3680*/  @!P0 BRA `(.L_x_68) ;  /* 0x0000000800708947 */ /* 0x000fea0003800000 */
[----:B------:R-:W-:-:S04]  /*3690*/  ISETP.GE.AND P0, PT, R6, R27, PT ;  /* 0x0000001b0600720c */ /* 0x000fc80003f06270 */
[----:B------:R-:W-:-:S13]  /*36a0*/  ISETP.NE.OR P0, PT, R16, RZ, !P0 ;  /* 0x000000ff1000720c */ /* 0x000fda0004705670 */
[----:B------:R-:W-:Y:S05]  /*36b0*/  @P0 BREAK.RELIABLE B2 ;  /* 0x0000000000020942 */ /* 0x000fea0003800100 */
[----:B------:R-:W-:Y:S05]  /*36c0*/  @P0 BRA `(.L_x_65) ;  /* 0x0000003000200947 */ /* 0x000fea0003800000 */
[----:B------:R-:W-:Y:S01]  /*36d0*/  ISETP.GE.AND P0, PT, R27, 0x1, PT ;  /* 0x000000011b00780c */ /* 0x000fe20003f06270 */
[----:B------:R-:W-:Y:S01]  /*36e0*/  BSSY.RECONVERGENT B3, `(.L_x_69) ;  /* 0x0000071000037945 */ /* 0x000fe20003800200 */
[----:B------:R-:W-:-:S11]  /*36f0*/  IMAD.MOV.U32 R0, RZ, RZ, RZ ;  /* 0x000000ffff007224 */ /* 0x000fd600078e00ff */
[----:B------:R-:W-:Y:S05]  /*3700*/  @!P0 BRA `(.L_x_70) ;  /* 0x0000000400b88947 */ /* 0x000fea0003800000 */
[----:B------:R-:W-:Y:S01]  /*3710*/  ISETP.GE.U32.AND P0, PT, R2, 0xf, PT ;  /* 0x0000000f0200780c */ /* 0x000fe20003f06070 */
[----:B------:R-:W-:Y:S01]  /*3720*/  BSSY.RECONVERGENT B4, `(.L_x_71) ;  /* 0x0000030000047945 */ /* 0x000fe20003800200 */
[----:B------:R-:W-:Y:S01]  /*3730*/  MOV R0, RZ ;  /* 0x000000ff00007202 */ /* 0x000fe20000000f00 */
[----:B------:R-:W-:-:S10]  /*3740*/  IMAD.MOV.U32 R29, RZ, RZ, RZ ;  /* 0x000000ffff1d7224 */ /* 0x000fd400078e00ff */
[----:B------:R-:W-:Y:S05]  /*3750*/  @!P0 BRA `(.L_x_72) ;  /* 0x0000000000b08947 */ /* 0x000fea0003800000 */
[----:B------:R-:W-:Y:S01]  /*3760*/  HFMA2 R0, -RZ, RZ, 0, 0 ;  /* 0x00000000ff007431 */ /* 0x000fe200000001ff */
[----:B------:R-:W-:Y:S01]  /*3770*/  BSSY.RECONVERGENT B5, `(.L_x_73) ;  /* 0x0000029000057945 */ /* 0x000fe20003800200 */
[----:B------:R-:W-:-:S07]  /*3780*/  IMAD.MOV.U32 R29, RZ, RZ, RZ ;  /* 0x000000ffff1d7224 */ /* 0x000fce00078e00ff */
.L_x_74:
[----:B------:R-:W0:Y:S01]  /*3790*/  LDC.64 R2, c[0x0][0x380] ;  /* 0x0000e000ff027b82 */ /* 0x000e220000000a00 */
[----:B------:R-:W-:-:S05]  /*37a0*/  IADD3 R31, PT, PT, -R29, R6, RZ ;  /* 0x000000061d1f7210 */ /* 0x000fca0007ffe1ff */
[----:B0-----:R-:W-:-:S05]  /*37b0*/  IMAD.WIDE R2, R31, 0x4, R2 ;  /* 0x000000041f027825 */ /* 0x001fca00078e0202 */
[----:B------:R-:W2:Y:S04]  /*37c0*/  LDG.E.CONSTANT R33, desc[UR4][R2.64] ;  /* 0x0000000402217981 */ /* 0x000ea8000c1e9900 */
[----:B------:R-:W3:Y:S04]  /*37d0*/  LDG.E.CONSTANT R32, desc[UR4][R2.64+-0x4] ;  /* 0xfffffc0402207981 */ /* 0x000ee8000c1e9900 */
[----:B------:R-:W4:Y:S04]  /*37e0*/  LDG.E.CONSTANT R35, desc[UR4][R2.64+-0x8] ;  /* 0xfffff80402237981 */ /* 0x000f28000c1e9900 */
[----:B------:R-:W4:Y:S04]  /*37f0*/  LDG.E.CONSTANT R31, desc[UR4][R2.64+-0xc] ;  /* 0xfffff404021f7981 */ /* 0x000f28000c1e9900 */
[----:B------:R-:W4:Y:S01]  /*3800*/  LDG.E.CONSTANT R30, desc[UR4][R2.64+-0x10] ;  /* 0xfffff004021e7981 */ /* 0x000f22000c1e9900 */
[----:B--2---:R-:W-:-:S03]  /*3810*/  FADD R33, R33, R0 ;  /* 0x0000000021217221 */ /* 0x004fc60000000000 */
[----:B------:R-:W2:Y:S01]  /*3820*/  LDG.E.CONSTANT R0, desc[UR4][R2.64+-0x14] ;  /* 0xffffec0402007981 */ /* 0x000ea2000c1e9900 */
[----:B---3--:R-:W-:-:S04]  /*3830*/  FADD R32, R33, R32 ;  /* 0x0000002021207221 */ /* 0x008fc80000000000 */
[----:B----4-:R-:W-:Y:S02]  /*3840*/  FADD R34, R32, R35 ;  /* 0x0000002320227221 */ /* 0x010fe40000000000 */
[----:B------:R-:W3:Y:S02]  /*3850*/  LDG.E.CONSTANT R32, desc[UR4][R2.64+-0x18] ;  /* 0xffffe80402207981 */ /* 0x000ee4000c1e9900 */
[----:B------:R-:W-:Y:S02]  /*3860*/  FADD R33, R34, R31 ;  /* 0x0000001f22217221 */ /* 0x000fe40000000000 */
[----:B------:R-:W4:Y:S02]  /*3870*/  LDG.E.CONSTANT R31, desc[UR4][R2.64+-0x1c] ;  /* 0xffffe404021f7981 */ /* 0x000f24000c1e9900 */
[----:B------:R-:W-:Y:S02]  /*3880*/  FADD R35, R33, R30 ;  /* 0x0000001e21237221 */ /* 0x000fe40000000000 */
        /* <DEDUP_REMOVED lines=12> */
[----:B------:R-:W4:Y:S01]  /*3950*/  LDG.E.CONSTANT R33, desc[UR4][R2.64+-0x38] ;  /* 0xffffc80402217981 */ /* 0x000f22000c1e9900 */
[----:B------:R-:W-:-:S02]  /*3960*/  VIADD R29, R29, 0x10 ;  /* 0x000000101d1d7836 */ /* 0x000fc40000000000 */
[----:B--2---:R-:W-:-:S04]  /*3970*/  FADD R0, R35, R0 ;  /* 0x0000000023007221 */ /* 0x004fc80000000000 */
[----:B---3--:R-:W-:-:S04]  /*3980*/  FADD R31, R0, R31 ;  /* 0x0000001f001f7221 */ /* 0x008fc80000000000 */
[----:B----4-:R-:W-:Y:S01]  /*3990*/  FADD R31, R31, R32 ;  /* 0x000000201f1f7221 */ /* 0x010fe20000000000 */
[----:B------:R-:W-:-:S04]  /*39a0*/  LOP3.LUT R32, R27, 0x7ffffff0, RZ, 0xc0, !PT ;  /* 0x7ffffff01b207812 */ /* 0x000fc800078ec0ff */
[----:B------:R-:W-:Y:S01]  /*39b0*/  ISETP.NE.AND P0, PT, R29, R32, PT ;  /* 0x000000201d00720c */ /* 0x000fe20003f05270 */
[----:B------:R-:W-:-:S04]  /*39c0*/  FADD R30, R31, R30 ;  /* 0x0000001e1f1e7221 */ /* 0x000fc80000000000 */
[----:B------:R-:W-:-:S04]  /*39d0*/  FADD R33, R30, R33 ;  /* 0x000000211e217221 */ /* 0x000fc80000000000 */
[----:B------:R-:W-:-:S04]  /*39e0*/  FADD R0, R33, R34 ;  /* 0x0000002221007221 */ /* 0x000fc80000000000 */
[----:B------:R-:W-:Y:S05]  /*39f0*/  @P0 BRA `(.L_x_74) ;  /* 0xfffffffc00640947 */ /* 0x000fea000383ffff */
[----:B------:R-:W-:Y:S05]  /*3a00*/  BSYNC.RECONVERGENT B5 ;  /* 0x0000000000057941 */ /* 0x000fea0003800200 */
.L_x_73:
[----:B------:R-:W-:-:S07]  /*3a10*/  MOV R29, R32 ;  /* 0x00000020001d7202 */ /* 0x000fce0000000f00 */
.L_x_72:
[----:B------:R-:W-:Y:S05]  /*3a20*/  BSYNC.RECONVERGENT B4 ;  /* 0x0000000000047941 */ /* 0x000fea0003800200 */
.L_x_71:
        /* <DEDUP_REMOVED lines=17> */
[----:B---3--:R-:W-:-:S03]  /*3b40*/  FADD R35, R33, R32 ;  /* 0x0000002021237221 */ /* 0x008fc60000000000 */
[----:B------:R-:W3:Y:S04]  /*3b50*/  LDG.E.CONSTANT R33, desc[UR4][R2.64+-0x14] ;  /* 0xffffec0402217981 */ /* 0x000ee8000c1e9900 */
[----:B------:R-:W3:Y:S01]  /*3b60*/  LDG.E.CONSTANT R32, desc[UR4][R2.64+-0x18] ;  /* 0xffffe80402207981 */ /* 0x000ee2000c1e9900 */
[----:B----4-:R-:W-:-:S04]  /*3b70*/  FADD R30, R35, R30 ;  /* 0x0000001e231e7221 */ /* 0x010fc80000000000 */
[----:B------:R-:W-:Y:S01]  /*3b80*/  FADD R31, R30, R31 ;  /* 0x0000001f1e1f7221 */ /* 0x000fe20000000000 */
[----:B------:R-:W-:-:S03]  /*3b90*/  VIADD R29, R29, 0x8 ;  /* 0x000000081d1d7836 */ /* 0x000fc60000000000 */
[----:B--2---:R-:W-:-:S04]  /*3ba0*/  FADD R0, R31, R0 ;  /* 0x000000001f007221 */ /* 0x004fc80000000000 */
[----:B---3--:R-:W-:-:S04]  /*3bb0*/  FADD R33, R0, R33 ;  /* 0x0000002100217221 */ /* 0x008fc80000000000 */
[----:B------:R-:W-:-:S04]  /*3bc0*/  FADD R33, R33, R32 ;  /* 0x0000002021217221 */ /* 0x000fc80000000000 */
[----:B------:R-:W-:-:S07]  /*3bd0*/  FADD R0, R33, R34 ;  /* 0x0000002221007221 */ /* 0x000fce0000000000 */
.L_x_76:
[----:B------:R-:W-:Y:S05]  /*3be0*/  BSYNC.RECONVERGENT B4 ;  /* 0x0000000000047941 */ /* 0x000fea0003800200 */
.L_x_75:
        /* <DEDUP_REMOVED lines=12> */
[----:B------:R-:W4:Y:S01]  /*3cb0*/  LDG.E.CONSTANT R35, desc[UR4][R2.64+-0xc] ;  /* 0xfffff40402237981 */ /* 0x000f22000c1e9900 */
[----:B------:R-:W-:Y:S01]  /*3cc0*/  IADD3 R29, PT, PT, R29, 0x4, RZ ;  /* 0x000000041d1d7810 */ /* 0x000fe20007ffe0ff */
[----:B--2---:R-:W-:-:S04]  /*3cd0*/  FADD R31, R0, R31 ;  /* 0x0000001f001f7221 */ /* 0x004fc80000000000 */
[----:B---3--:R-:W-:-:S04]  /*3ce0*/  FADD R30, R31, R30 ;  /* 0x0000001e1f1e7221 */ /* 0x008fc80000000000 */
[----:B----4-:R-:W-:-:S04]  /*3cf0*/  FADD R30, R30, R33 ;  /* 0x000000211e1e7221 */ /* 0x010fc80000000000 */
[----:B------:R-:W-:-:S07]  /*3d00*/  FADD R0, R30, R35 ;  /* 0x000000231e007221 */ /* 0x000fce0000000000 */
.L_x_78:
[----:B------:R-:W-:Y:S05]  /*3d10*/  BSYNC.RECONVERGENT B4 ;  /* 0x0000000000047941 */ /* 0x000fea0003800200 */
.L_x_77:
        /* <DEDUP_REMOVED lines=13> */
.L_x_70:
[----:B------:R-:W-:Y:S05]  /*3df0*/  BSYNC.RECONVERGENT B3 ;  /* 0x0000000000037941 */ /* 0x000fea0003800200 */
.L_x_69:
        /* <DEDUP_REMOVED lines=12> */
[----:B-----5:R-:W-:Y:S05]  /*3ec0*/  CALL.REL.NOINC `($__internal_1_$__cuda_sm3x_div_rn_noftz_f32_slowpath) ;  /* 0x0000004c00987944 */ /* 0x020fea0003c00000 */
[----:B------:R-:W-:-:S07]  /*3ed0*/  MOV R2, R0 ;  /* 0x0000000000027202 */ /* 0x000fce0000000f00 */
.L_x_80:
[----:B------:R-:W-:Y:S05]  /*3ee0*/  BSYNC.RECONVERGENT B3 ;  /* 0x0000000000037941 */ /* 0x000fea0003800200 */
.L_x_79:
[----:B------:R-:W0:Y:S01]  /*3ef0*/  MUFU.RCP R29, R2 ;  /* 0x00000002001d7308 */ /* 0x000e220000001000 */
[----:B-----5:R-:W-:Y:S01]  /*3f00*/  FADD R3, R4, -R2 ;  /* 0x8000000204037221 */ /* 0x020fe20000000000 */
        /* <DEDUP_REMOVED lines=11> */
.L_x_82:
[----:B------:R-:W-:Y:S05]  /*3fc0*/  BSYNC.RECONVERGENT B3 ;  /* 0x0000000000037941 */ /* 0x000fea0003800200 */
.L_x_81:
[----:B------:R-:W-:Y:S01]  /*3fd0*/  FSETP.GT.AND P0, PT, R0, R15, PT ;  /* 0x0000000f0000720b */ /* 0x000fe20003f04000 */
[----:B------:R-:W-:-:S12]  /*3fe0*/  HFMA2 R32, -RZ, RZ, 0, 5.9604644775390625e-08 ;  /* 0x00000001ff207431 */ /* 0x000fd800000001ff */
[----:B------:R-:W-:Y:S05]  /*3ff0*/  @P0 BRA `(.L_x_83) ;  /* 0x00000024005c0947 */ /* 0x000fea0003800000 */
[----:B------:R-:W-:Y:S01]  /*4000*/  FSETP.GEU.AND P0, PT, R0, -R15, PT ;  /* 0x8000000f0000720b */ /* 0x000fe20003f0e000 */
[----:B------:R-:W-:-:S12]  /*4010*/  IMAD.MOV.U32 R32, RZ, RZ, -0x1 ;  /* 0xffffffffff207424 */ /* 0x000fd800078e00ff */
[----:B------:R-:W-:Y:S05]  /*4020*/  @P0 BREAK.RELIABLE B2 ;  /* 0x0000000000020942 */ /* 0x000fea0003800100 */
[----:B------:R-:W-:Y:S05]  /*4030*/  @!P0 BRA `(.L_x_83) ;  /* 0x00000024004c8947 */ /* 0x000fea0003800000 */
[----:B------:R-:W-:Y:S05]  /*4040*/  BRA `(.L_x_65) ;  /* 0x0000002400c07947 */ /* 0x000fea0003800000 */
.L_x_68:
[----:B------:R-:W-:-:S13]  /*4050*/  ISETP.GE.AND P0, PT, R6, R27, PT ;  /* 0x0000001b0600720c */ /* 0x000fda0003f06270 */
[----:B------:R-:W-:Y:S05]  /*4060*/  @!P0 BREAK.RELIABLE B2 ;  /* 0x0000000000028942 */ /* 0x000fea0003800100 */
[----:B------:R-:W-:Y:S05]  /*4070*/  @!P0 BRA `(.L_x_65) ;  /* 0x0000002400b48947 */ /* 0x000fea0003800000 */
[----:B------:R-:W-:Y:S01]  /*4080*/  ISETP.GE.AND P1, PT, R27, 0x1, PT ;  /* 0x000000011b00780c */ /* 0x000fe20003f26270 */
[----:B------:R-:W-:Y:S01]  /*4090*/  BSSY.RECONVERGENT B3, `(.L_x_84) ;  /* 0x0000071000037945 */ /* 0x000fe20003800200 */
[----:B------:R-:W-:-:S11]  /*40a0*/  MOV R0, RZ ;  /* 0x000000ff00007202 */ /* 0x000fd60000000f00 */
[----:B------:R-:W-:Y:S05]  /*40b0*/  @!P1 BRA `(.L_x_85) ;  /* 0x0000000400b89947 */ /* 0x000fea0003800000 */
[----:B------:R-:W-:Y:S01]  /*40c0*/  ISETP.GE.U32.AND P0, PT, R2, 0xf, PT ;  /* 0x0000000f0200780c */ /* 0x000fe20003f06070 */
[----:B------:R-:W-:Y:S01]  /*40d0*/  BSSY.RECONVERGENT B4, `(.L_x_86) ;  /* 0x0000030000047945 */ /* 0x000fe20003800200 */
[----:B------:R-:W-:Y:S02]  /*40e0*/  HFMA2 R29, -RZ, RZ, 0, 0 ;  /* 0x00000000ff1d7431 */ /* 0x000fe400000001ff */
[----:B------:R-:W-:-:S09]  /*40f0*/  IMAD.MOV.U32 R0, RZ, RZ, RZ ;  /* 0x000000ffff007224 */ /* 0x000fd200078e00ff */
[----:B------:R-:W-:Y:S05]  /*4100*/  @!P0 BRA `(.L_x_87) ;  /* 0x0000000000b08947 */ /* 0x000fea0003800000 */
[----:B------:R-:W-:Y:S01]  /*4110*/  BSSY.RECONVERGENT B5, `(.L_x_88) ;  /* 0x000002a000057945 */ /* 0x000fe20003800200 */
[----:B------:R-:W-:Y:S01]  /*4120*/  IMAD.MOV.U32 R0, RZ, RZ, RZ ;  /* 0x000000ffff007224 */ /* 0x000fe200078e00ff */
[----:B------:R-:W-:-:S07]  /*4130*/  MOV R29, RZ ;  /* 0x000000ff001d7202 */ /* 0x000fce0000000f00 */
.L_x_89:
[----:B------:R-:W0:Y:S01]  /*4140*/  LDC.64 R2, c[0x0][0x380] ;  /* 0x0000e000ff027b82 */ /* 0x000e220000000a00 */
[----:B------:R-:W-:-:S04]  /*4150*/  IMAD.IADD R31, R6, 0x1, -R29 ;  /* 0x00000001061f7824 */ /* 0x000fc800078e0a1d */
        /* <DEDUP_REMOVED lines=27> */
[----:B------:R-:W-:Y:S01]  /*4310*/  IADD3 R29, PT, PT, R29, 0x10, RZ ;  /* 0x000000101d1d7810 */ /* 0x000fe20007ffe0ff */
        /* <DEDUP_REMOVED lines=10> */
.L_x_88:
[----:B------:R-:W-:-:S07]  /*43c0*/  IMAD.MOV.U32 R29, RZ, RZ, R32 ;  /* 0x000000ffff1d7224 */ /* 0x000fce00078e0020 */
.L_x_87:
[----:B------:R-:W-:Y:S05]  /*43d0*/  BSYNC.RECONVERGENT B4 ;  /* 0x0000000000047941 */ /* 0x000fea0003800200 */
.L_x_86:
        /* <DEDUP_REMOVED lines=22> */
[----:B------:R-:W-:-:S03]  /*4540*/  IADD3 R29, PT, PT, R29, 0x8, RZ ;  /* 0x000000081d1d7810 */ /* 0x000fc60007ffe0ff */
[----:B--2---:R-:W-:-:S04]  /*4550*/  FADD R0, R31, R0 ;  /* 0x000000001f007221 */ /* 0x004fc80000000000 */
[----:B---3--:R-:W-:-:S04]  /*4560*/  FADD R33, R0, R33 ;  /* 0x0000002100217221 */ /* 0x008fc80000000000 */
[----:B------:R-:W-:-:S04]  /*4570*/  FADD R33, R33, R32 ;  /* 0x0000002021217221 */ /* 0x000fc80000000000 */
[----:B------:R-:W-:-:S07]  /*4580*/  FADD R0, R33, R34 ;  /* 0x0000002221007221 */ /* 0x000fce0000000000 */
.L_x_91:
[----:B------:R-:W-:Y:S05]  /*4590*/  BSYNC.RECONVERGENT B4 ;  /* 0x0000000000047941 */ /* 0x000fea0003800200 */
.L_x_90:
        /* <DEDUP_REMOVED lines=12> */
[----:B------:R-:W4:Y:S01]  /*4660*/  LDG.E.CONSTANT R35, desc[UR4][R2.64+-0xc] ;  /* 0xfffff40402237981 */ /* 0x000f22000c1e9900 */
[----:B------:R-:W-:-:S02]  /*4670*/  VIADD R29, R29, 0x4 ;  /* 0x000000041d1d7836 */ /* 0x000fc40000000000 */
[----:B--2---:R-:W-:-:S04]  /*4680*/  FADD R31, R0, R31 ;  /* 0x0000001f001f7221 */ /* 0x004fc80000000000 */
[----:B---3--:R-:W-:-:S04]  /*4690*/  FADD R30, R31, R30 ;  /* 0x0000001e1f1e7221 */ /* 0x008fc80000000000 */
[----:B----4-:R-:W-:-:S04]  /*46a0*/  FADD R30, R30, R33 ;  /* 0x000000211e1e7221 */ /* 0x010fc80000000000 */
[----:B------:R-:W-:-:S07]  /*46b0*/  FADD R0, R30, R35 ;  /* 0x000000231e007221 */ /* 0x000fce0000000000 */
.L_x_93:
[----:B------:R-:W-:Y:S05]  /*46c0*/  BSYNC.RECONVERGENT B4 ;  /* 0x0000000000047941 */ /* 0x000fea0003800200 */
.L_x_92:
        /* <DEDUP_REMOVED lines=13> */
.L_x_85:
[----:B------:R-:W-:Y:S05]  /*47a0*/  BSYNC.RECONVERGENT B3 ;  /* 0x0000000000037941 */ /* 0x000fea0003800200 */
.L_x_84:
        /* <DEDUP_REMOVED lines=12> */
[----:B-----5:R-:W-:Y:S05]  /*4870*/  CALL.REL.NOINC `($__internal_1_$__cuda_sm3x_div_rn_noftz_f32_slowpath) ;  /* 0x00000044002c7944 */ /* 0x020fea0003c00000 */
[----:B------:R-:W-:-:S07]  /*4880*/  IMAD.MOV.U32 R33, RZ, RZ, R0 ;  /* 0x000000ffff217224 */ /* 0x000fce00078e0000 */
.L_x_95:
[----:B------:R-:W-:Y:S05]  /*4890*/  BSYNC.RECONVERGENT B3 ;  /* 0x0000000000037941 */ /* 0x000fea0003800200 */
.L_x_94:
        /* <DEDUP_REMOVED lines=12> */
.L_x_101:
[----:B------:R-:W0:Y:S01]  /*4960*/  LDC.64 R2, c[0x0][0x380] ;  /* 0x0000e000ff027b82 */ /* 0x000e220000000a00 */
[----:B------:R-:W-:-:S05]  /*4970*/  IADD3 R31, PT, PT, -R29, R6, RZ ;  /* 0x000000061d1f7210 */ /* 0x000fca0007ffe1ff */
[----:B0-----:R-:W-:-:S05]  /*4980*/  IMAD.WIDE R2, R31, 0x4, R2 ;  /* 0x000000041f027825 */ /* 0x001fca00078e0202 */
[----:B------:R-:W2:Y:S04]  /*4990*/  LDG.E.CONSTANT R32, desc[UR4][R2.64] ;  /* 0x0000000402207981 */ /* 0x000ea8000c1e9900 */
[----:B------:R-:W3:Y:S04]  /*49a0*/  LDG.E.CONSTANT R34, desc[UR4][R2.64+-0x4] ;  /* 0xfffffc0402227981 */ /* 0x000ee8000c1e9900 */
[----:B------:R-:W4:Y:S04]  /*49b0*/  LDG.E.CONSTANT R30, desc[UR4][R2.64+-0x8] ;  /* 0xfffff804021e7981 */ /* 0x000f28000c1e9900 */
[----:B------:R-:W4:Y:S01]  /*49c0*/  LDG.E.CONSTANT R36, desc[UR4][R2.64+-0x3c] ;  /* 0xffffc40402247981 */ /* 0x000f22000c1e9900 */
[----:B--2---:R-:W-:-:S03]  /*49d0*/  FADD R31, R32, -R33 ;  /* 0x80000021201f7221 */ /* 0x004fc60000000000 */
[----:B------:R-:W2:Y:S01]  /*49e0*/  LDG.E.CONSTANT R32, desc[UR4][R2.64+-0x14] ;  /* 0xffffec0402207981 */ /* 0x000ea2000c1e9900 */
[----:B---3--:R-:W-:Y:S01]  /*49f0*/  FADD R34, R34, -R33 ;  /* 0x8000002122227221 */ /* 0x008fe20000000000 */
[----:B------:R-:W-:Y:S02]  /*4a00*/  FFMA R31, R31, R31, R0 ;  /* 0x0000001f1f1f7223 */ /* 0x000fe40000000000 */
[----:B------:R-:W3:Y:S02]  /*4a10*/  LDG.E.CONSTANT R0, desc[UR4][R2.64+-0xc] ;  /* 0xfffff40402007981 */ /* 0x000ee4000c1e9900 */
[----:B------:R-:W-:Y:S02]  /*4a20*/  FFMA R31, R34, R34, R31 ;  /* 0x00000022221f7223 */ /* 0x000fe4000000001f */
[----:B------:R-:W2:Y:S01]  /*4a30*/  LDG.E.CONSTANT R34, desc[UR4][R2.64+-0x10] ;  /* 0xfffff00402227981 */ /* 0x000ea2000c1e9900 */
[----:B----4-:R-:W-:-:S04]  /*4a40*/  FADD R30, R30, -R33 ;  /* 0x800000211e1e7221 */ /* 0x010fc80000000000 */
[----:B------:R-:W-:Y:S02]  /*4a50*/  FFMA R31, R30, R30, R31 ;  /* 0x0000001e1e1f7223 */ /* 0x000fe4000000001f */
[----:B------:R-:W4:Y:S01]  /*4a60*/  LDG.E.CONSTANT R30, desc[UR4][R2.64+-0x18] ;  /* 0xffffe804021e7981 */ /* 0x000f22000c1e9900 */
[--C-:B---3--:R-:W-:Y:S01]  /*4a70*/  FADD R0, R0, -R33.reuse ;  /* 0x8000002100007221 */ /* 0x108fe20000000000 */
[----:B--2---:R-:W-:-:S03]  /*4a80*/  FADD R34, R34, -R33 ;  /* 0x8000002122227221 */ /* 0x004fc60000000000 */
[----:B------:R-:W-:Y:S02]  /*4a90*/  FFMA R31, R0, R0, R31 ;  /* 0x00000000001f7223 */ /* 0x000fe4000000001f */
[----:B------:R-:W2:Y:S01]  /*4aa0*/  LDG.E.CONSTANT R0, desc[UR4][R2.64+-0x1c] ;  /* 0xffffe40402007981 */ /* 0x000ea2000c1e9900 */
[----:B------:R-:W-:Y:S01]  /*4ab0*/  FADD R32, R32, -R33 ;  /* 0x8000002120207221 */ /* 0x000fe20000000000 */
[----:B------:R-:W-:Y:S02]  /*4ac0*/  FFMA R31, R34, R34, R31 ;  /* 0x00000022221f7223 */ /* 0x000fe4000000001f */
[----:B------:R-:W3:Y:S02]  /*4ad0*/  LDG.E.CONSTANT R34, desc[UR4][R2.64+-0x20] ;  /* 0xffffe00402227981 */ /* 0x000ee4000c1e9900 */
[----:B------:R-:W-:Y:S02]  /*4ae0*/  FFMA R31, R32, R32, R31 ;  /* 0x00000020201f7223 */ /* 0x000fe4000000001f */
[----:B------:R-:W3:Y:S01]  /*4af0*/  LDG.E.CONSTANT R32, desc[UR4][R2.64+-0x24] ;  /* 0xffffdc0402207981 */ /* 0x000ee2000c1e9900 */
[----:B----4-:R-:W-:-:S04]  /*4b00*/  FADD R30, R30, -R33 ;  /* 0x800000211e1e7221 */ /* 0x010fc80000000000 */
[----:B------:R-:W-:Y:S02]  /*4b10*/  FFMA R31, R30, R30, R31 ;  /* 0x0000001e1e1f7223 */ /* 0x000fe4000000001f */
[----:B------:R-:W4:Y:S01]  /*4b20*/  LDG.E.CONSTANT R30, desc[UR4][R2.64+-0x28] ;  /* 0xffffd804021e7981 */ /* 0x000f22000c1e9900 */
[--C-:B--2---:R-:W-:Y:S01]  /*4b30*/  FADD R0, R0, -R33.reuse ;  /* 0x8000002100007221 */ /* 0x104fe20000000000 */
[----:B---3--:R-:W-:-:S03]  /*4b40*/  FADD R34, R34, -R33 ;  /* 0x8000002122227221 */ /* 0x008fc60000000000 */
        /* <DEDUP_REMOVED lines=15> */
[----:B------:R-:W-:-:S03]  /*4c40*/  FADD R32, R32, -R33 ;  /* 0x8000002120207221 */ /* 0x000fc60000000000 */
        /* <DEDUP_REMOVED lines=9> */
.L_x_100:
[----:B------:R-:W-:-:S07]  /*4ce0*/  MOV R29, R32 ;  /* 0x00000020001d7202 */ /* 0x000fce0000000f00 */
.L_x_99:
[----:B------:R-:W-:Y:S05]  /*4cf0*/  BSYNC.RECONVERGENT B4 ;  /* 0x0000000000047941 */ /* 0x000fea0003800200 */
.L_x_98:
        /* <DEDUP_REMOVED lines=24> */
[--C-:B------:R-:W-:Y:S01]  /*4e80*/  FADD R36, R36, -R33.reuse ;  /* 0x8000002124247221 */ /* 0x100fe20000000000 */
        /* <DEDUP_REMOVED lines=10> */
.L_x_103:
[----:B------:R-:W-:Y:S05]  /*4f30*/  BSYNC.RECONVERGENT B4 ;  /* 0x0000000000047941 */ /* 0x000fea0003800200 */
.L_x_102:
        /* <DEDUP_REMOVED lines=14> */
[----:B--2---:R-:W-:-:S04]  /*5020*/  FADD R31, R30, -R33 ;  /* 0x800000211e1f7221 */ /* 0x004fc80000000000 */
[----:B------:R-:W-:Y:S01]  /*5030*/  FFMA R0, R31, R31, R0 ;  /* 0x0000001f1f007223 */ /* 0x000fe20000000000 */
[--C-:B---3--:R-:W-:Y:S01]  /*5040*/  FADD R31, R32, -R33.reuse ;  /* 0x80000021201f7221 */ /* 0x108fe20000000000 */
[----:B----4-:R-:W-:-:S03]  /*5050*/  FADD R35, R34, -R33 ;  /* 0x8000002122237221 */ /* 0x010fc60000000000 */
[----:B------:R-:W-:Y:S01]  /*5060*/  FFMA R0, R31, R31, R0 ;  /* 0x0000001f1f007223 */ /* 0x000fe20000000000 */
[----:B------:R-:W-:-:S03]  /*5070*/  FADD R31, R36, -R33 ;  /* 0x80000021241f7221 */ /* 0x000fc60000000000 */
[----:B------:R-:W-:-:S04]  /*5080*/  FFMA R0, R35, R35, R0 ;  /* 0x0000002323007223 */ /* 0x000fc80000000000 */
[----:B------:R-:W-:-:S07]  /*5090*/  FFMA R0, R31, R31, R0 ;  /* 0x0000001f1f007223 */ /* 0x000fce0000000000 */
.L_x_105:
[----:B------:R-:W-:Y:S05]  /*50a0*/  BSYNC.RECONVERGENT B4 ;  /* 0x0000000000047941 */ /* 0x000fea0003800200 */
.L_x_104:
        /* <DEDUP_REMOVED lines=16> */
.L_x_97:
[----:B------:R-:W-:Y:S05]  /*51b0*/  BSYNC.RECONVERGENT B3 ;  /* 0x0000000000037941 */ /* 0x000fea0003800200 */
.L_x_96:
        /* <DEDUP_REMOVED lines=14> */
.L_x_107:
[----:B------:R-:W-:Y:S05]  /*52a0*/  BSYNC.RECONVERGENT B3 ;  /* 0x0000000000037941 */ /* 0x000fea0003800200 */
.L_x_106:
[----:B------:R-:W-:Y:S01]  /*52b0*/  VIADD R0, R2, 0xf3000000 ;  /* 0xf300000002007836 */ /* 0x000fe20000000000 */
[----:B------:R0:W1:Y:S01]  /*52c0*/  MUFU.RSQ R29, R2 ;  /* 0x00000002001d7308 */ /* 0x0000620000001400 */
[----:B------:R-:W-:Y:S03]  /*52d0*/  BSSY.RECONVERGENT B3, `(.L_x_108) ;  /* 0x000000a000037945 */ /* 0x000fe60003800200 */
[----:B------:R-:W-:-:S13]  /*52e0*/  ISETP.GT.U32.AND P0, PT, R0, 0x727fffff, PT ;  /* 0x727fffff0000780c */ /* 0x000fda0003f04070 */
[----:B01----:R-:W-:Y:S05]  /*52f0*/  @!P0 BRA `(.L_x_109) ;  /* 0x00000000000c8947 */ /* 0x003fea0003800000 */
[----:B------:R-:W-:-:S07]  /*5300*/  MOV R0, 0x5320 ;  /* 0x0000532000007802 */ /* 0x000fce0000000f00 */
[----:B-----5:R-:W-:Y:S05]  /*5310*/  CALL.REL.NOINC `($__internal_0_$__cuda_sm20_sqrt_rn_f32_slowpath) ;  /* 0x00000038002c7944 */ /* 0x020fea0003c00000 */
[----:B------:R-:W-:Y:S05]  /*5320*/  BRA `(.L_x_110) ;  /* 0x0000000000107947 */ /* 0x000fea0003800000 */
.L_x_109:
[C---:B------:R-:W-:Y:S01]  /*5330*/  FMUL.FTZ R3, R29.reuse, R2 ;  /* 0x000000021d037220 */ /* 0x040fe20000410000 */
[----:B------:R-:W-:-:S03]  /*5340*/  FMUL.FTZ R32, R29, 0.5 ;  /* 0x3f0000001d207820 */ /* 0x000fc60000410000 */
[----:B------:R-:W-:-:S04]  /*5350*/  FFMA R2, -R3, R3, R2 ;  /* 0x0000000303027223 */ /* 0x000fc80000000102 */
[----:B------:R-:W-:-:S07]  /*5360*/  FFMA R32, R2, R32, R3 ;  /* 0x0000002002207223 */ /* 0x000fce0000000003 */
.L_x_110:
[----:B------:R-:W-:Y:S05]  /*5370*/  BSYNC.RECONVERGENT B3 ;  /* 0x0000000000037941 */ /* 0x000fea0003800200 */
.L_x_108:
[----:B------:R-:W-:Y:S01]  /*5380*/  FADD R32, R32, 9.9999999392252902908e-09 ;  /* 0x322bcc7720207421 */ /* 0x000fe20000000000 */
[----:B-----5:R-:W-:Y:S01]  /*5390*/  FADD R3, R4, -R33 ;  /* 0x8000002104037221 */ /* 0x020fe20000000000 */
        /* <DEDUP_REMOVED lines=12> */
.L_x_112:
[----:B------:R-:W-:Y:S05]  /*5460*/  BSYNC.RECONVERGENT B3 ;  /* 0x0000000000037941 */ /* 0x000fea0003800200 */
.L_x_111:
[----:B------:R-:W-:Y:S01]  /*5470*/  FSETP.GEU.AND P0, PT, R0, -R15, PT ;  /* 0x8000000f0000720b */ /* 0x000fe20003f0e000 */
[----:B------:R-:W-:-:S12]  /*5480*/  IMAD.MOV.U32 R32, RZ, RZ, 0x1 ;  /* 0x00000001ff207424 */ /* 0x000fd800078e00ff */
[----:B------:R-:W-:Y:S05]  /*5490*/  @!P0 BRA `(.L_x_83) ;  /* 0x0000001000348947 */ /* 0x000fea0003800000 */
[----:B------:R-:W-:Y:S02]  /*54a0*/  FSETP.GT.AND P0, PT, R0, R15, PT ;  /* 0x0000000f0000720b */ /* 0x000fe40003f04000 */
[----:B------:R-:W-:-:S11]  /*54b0*/  MOV R32, 0xffffffff ;  /* 0xffffffff00207802 */ /* 0x000fd60000000f00 */
[----:B------:R-:W-:Y:S05]  /*54c0*/  @!P0 BREAK.RELIABLE B2 ;  /* 0x0000000000028942 */ /* 0x000fea0003800100 */
[----:B------:R-:W-:Y:S05]  /*54d0*/  @P0 BRA `(.L_x_83) ;  /* 0x0000001000240947 */ /* 0x000fea0003800000 */
[----:B------:R-:W-:Y:S05]  /*54e0*/  BRA `(.L_x_65) ;  /* 0x0000001000987947 */ /* 0x000fea0003800000 */
.L_x_67:
[----:B------:R-:W-:-:S13]  /*54f0*/  ISETP.GE.AND P0, PT, R6, R27, PT ;  /* 0x0000001b0600720c */ /* 0x000fda0003f06270 */
[----:B------:R-:W-:Y:S05]  /*5500*/  @!P0 BREAK.RELIABLE B2 ;  /* 0x0000000000028942 */ /* 0x000fea0003800100 */
        /* <DEDUP_REMOVED lines=12> */
[----:B------:R-:W-:Y:S01]  /*55d0*/  HFMA2 R29, -RZ, RZ, 0, 0 ;  /* 0x00000000ff1d7431 */ /* 0x000fe200000001ff */
[----:B------:R-:W-:Y:S01]  /*55e0*/  BSSY.RECONVERGENT B5, `(.L_x_117) ;  /* 0x000006c000057945 */ /* 0x000fe20003800200 */
[----:B------:R-:W-:Y:S01]  /*55f0*/  MOV R33, 0xff7fffff ;  /* 0xff7fffff00217802 */ /* 0x000fe20000000f00 */
[----:B------:R-:W-:-:S07]  /*5600*/  IMAD.MOV.U32 R0, RZ, RZ, 0x7f7fffff ;  /* 0x7f7fffffff007424 */ /* 0x000fce00078e00ff */
.L_x_118:
[----:B------:R-:W0:Y:S01]  /*5610*/  LDC.64 R2, c[0x0][0x390] ;  /* 0x0000e400ff027b82 */ /* 0x000e220000000a00 */
[----:B------:R-:W-:-:S04]  /*5620*/  IMAD.IADD R35, R6, 0x1, -R29 ;  /* 0x0000000106237824 */ /* 0x000fc800078e0a1d */
[----:B0-----:R-:W-:-:S05]  /*5630*/  IMAD.WIDE R2, R35, 0x4, R2 ;  /* 0x0000000423027825 */ /* 0x001fca00078e0202 */
[----:B------:R-:W2:Y:S04]  /*5640*/  LDG.E.CONSTANT R30, desc[UR4][R2.64] ;  /* 0x00000004021e7981 */ /* 0x000ea8000c1e9900 */
[----:B------:R-:W3:Y:S04]  /*5650*/  LDG.E.CONSTANT R34, desc[UR4][R2.64+-0x4] ;  /* 0xfffffc0402227981 */ /* 0x000ee8000c1e9900 */
[----:B------:R-:W4:Y:S04]  /*5660*/  LDG.E.CONSTANT R31, desc[UR4][R2.64+-0x8] ;  /* 0xfffff804021f7981 */ /* 0x000f28000c1e9900 */
[----:B------:R-:W4:Y:S01]  /*5670*/  LDG.E.CONSTANT R32, desc[UR4][R2.64+-0xc] ;  /* 0xfffff40402207981 */ /* 0x000f22000c1e9900 */
[----:B--2---:R-:W-:-:S04]  /*5680*/  FSETP.GT.AND P0, PT, R30, R33, PT ;  /* 0x000000211e00720b */ /* 0x004fc80003f04000 */
[----:B------:R-:W-:Y:S02]  /*5690*/  FSEL R33, R30, R33, P0 ;  /* 0x000000211e217208 */ /* 0x000fe40000000000 */
[----:B------:R-:W2:Y:S02]  /*56a0*/  LDG.E.CONSTANT R30, desc[UR4][R2.64+-0x10] ;  /* 0xfffff004021e7981 */ /* 0x000ea4000c1e9900 */
[----:B---3--:R-:W-:-:S04]  /*56b0*/  FSETP.GT.AND P0, PT, R34, R33, PT ;  /* 0x000000212200720b */ /* 0x008fc80003f04000 */
[----:B------:R-:W-:-:S04]  /*56c0*/  FSEL R34, R34, R33, P0 ;  /* 0x0000002122227208 */ /* 0x000fc80000000000 */
[----:B----4-:R-:W-:-:S04]  /*56d0*/  FSETP.GT.AND P0, PT, R31, R34, PT ;  /* 0x000000221f00720b */ /* 0x010fc80003f04000 */
[----:B------:R-:W-:Y:S02]  /*56e0*/  FSEL R33, R31, R34, P0 ;  /* 0x000000221f217208 */ /* 0x000fe40000000000 */
[----:B------:R-:W3:Y:S02]  /*56f0*/  LDG.E.CONSTANT R31, desc[UR4][R2.64+-0x14] ;  /* 0xffffec04021f7981 */ /* 0x000ee4000c1e9900 */
[----:B------:R-:W-:-:S04]  /*5700*/  FSETP.GT.AND P0, PT, R32, R33, PT ;  /* 0x000000212000720b */ /* 0x000fc80003f04000 */
[----:B------:R-:W-:Y:S02]  /*5710*/  FSEL R37, R32, R33, P0 ;  /* 0x0000002120257208 */ /* 0x000fe40000000000 */
        /* <DEDUP_REMOVED lines=8> */
[----:B------:R-:W-:-:S04]  /*57a0*/  FSEL R30, R33, R30, P0 ;  /* 0x0000001e211e7208 */ /* 0x000fc80000000000 */
[----:B--2---:R-:W-:-:S04]  /*57b0*/  FSETP.GT.AND P0, PT, R37, R30, PT ;  /* 0x0000001e2500720b */ /* 0x004fc80003f04000 */
[----:B------:R-:W-:Y:S02]  /*57c0*/  FSEL R37, R37, R30, P0 ;  /* 0x0000001e25257208 */ /* 0x000fe40000000000 */
[----:B------:R-:W0:Y:S02]  /*57d0*/  LDC.64 R30, c[0x0][0x398] ;  /* 0x0000e600ff1e7b82 */ /* 0x000e240000000a00 */
[----:B------:R-:W-:-:S04]  /*57e0*/  FSETP.GT.AND P0, PT, R32, R37, PT ;  /* 0x000000252000720b */ /* 0x000fc80003f04000 */
[----:B------:R-:W-:Y:S02]  /*57f0*/  FSEL R32, R32, R37, P0 ;  /* 0x0000002520207208 */ /* 0x000fe40000000000 */
[----:B------:R-:W2:Y:S01]  /*5800*/  LDG.E.CONSTANT R37, desc[UR4][R2.64+-0x24] ;  /* 0xffffdc0402257981 */ /* 0x000ea2000c1e9900 */
[----:B0-----:R-:W-:-:S05]  /*5810*/  IMAD.WIDE R30, R35, 0x4, R30 ;  /* 0x00000004231e7825 */ /* 0x001fca00078e021e */
[----:B------:R-:W3:Y:S04]  /*5820*/  LDG.E.CONSTANT R33, desc[UR4][R30.64] ;  /* 0x000000041e217981 */ /* 0x000ee8000c1e9900 */
[----:B------:R-:W4:Y:S04]  /*5830*/  LDG.E.CONSTANT R35, desc[UR4][R30.64+-0x4] ;  /* 0xfffffc041e237981 */ /* 0x000f28000c1e9900 */
[----:B------:R-:W4:Y:S01]  /*5840*/  LDG.E.CONSTANT R36, desc[UR4][R30.64+-0x3c] ;  /* 0xffffc4041e247981 */ /* 0x000f22000c1e9900 */
[----:B---3--:R-:W-:-:S04]  /*5850*/  FSETP.GEU.AND P0, PT, R33, R0, PT ;  /* 0x000000002100720b */ /* 0x008fc80003f0e000 */
[----:B------:R-:W-:Y:S02]  /*5860*/  FSEL R34, R33, R0, !P0 ;  /* 0x0000000021227208 */ /* 0x000fe40004000000 */
[CC--:B--2---:R-:W-:Y:S01]  /*5870*/  FSETP.GT.AND P0, PT, R37.reuse, R32.reuse, PT ;  /* 0x000000202500720b */ /* 0x0c4fe20003f04000 */
[----:B------:R-:W2:Y:S03]  /*5880*/  LDG.E.CONSTANT R33, desc[UR4][R2.64+-0x28] ;  /* 0xffffd80402217981 */ /* 0x000ea6000c1e9900 */
[----:B------:R-:W-:Y:S02]  /*5890*/  FSEL R0, R37, R32, P0 ;  /* 0x0000002025007208 */ /* 0x000fe40000000000 */
[----:B------:R-:W3:Y:S04]  /*58a0*/  LDG.E.CONSTANT R37, desc[UR4][R30.64+-0x8] ;  /* 0xfffff8041e257981 */ /* 0x000ee8000c1e9900 */
[----:B------:R-:W2:Y:S01]  /*58b0*/  LDG.E.CONSTANT R32, desc[UR4][R30.64+-0xc] ;  /* 0xfffff4041e207981 */ /* 0x000ea2000c1e9900 */
[----:B----4-:R-:W-:-:S04]  /*58c0*/  FSETP.GEU.AND P0, PT, R35, R34, PT ;  /* 0x000000222300720b */ /* 0x010fc80003f0e000 */
[----:B------:R-:W-:Y:S02]  /*58d0*/  FSEL R34, R35, R34, !P0 ;  /* 0x0000002223227208 */ /* 0x000fe40004000000 */
[----:B------:R-:W4:Y:S02]  /*58e0*/  LDG.E.CONSTANT R35, desc[UR4][R30.64+-0x10] ;  /* 0xfffff0041e237981 */ /* 0x000f24000c1e9900 */
[----:B---3--:R-:W-:-:S04]  /*58f0*/  FSETP.GEU.AND P0, PT, R37, R34, PT ;  /* 0x000000222500720b */ /* 0x008fc80003f0e000 */
[----:B------:R-:W-:Y:S02]  /*5900*/  FSEL R37, R37, R34, !P0 ;  /* 0x0000002225257208 */ /* 0x000fe40004000000 */
[----:B------:R-:W3:Y:S02]  /*5910*/  LDG.E.CONSTANT R34, desc[UR4][R30.64+-0x18] ;  /* 0xffffe8041e227981 */ /* 0x000ee4000c1e9900 */
[----:B--2---:R-:W-:-:S04]  /*5920*/  FSETP.GEU.AND P0, PT, R32, R37, PT ;  /* 0x000000252000720b */ /* 0x004fc80003f0e000 */
[----:B------:R-:W-:Y:S02]  /*5930*/  FSEL R32, R32, R37, !P0 ;  /* 0x0000002520207208 */ /* 0x000fe40004000000 */
[----:B------:R-:W2:Y:S01]  /*5940*/  LDG.E.CONSTANT R37, desc[UR4][R30.64+-0x14] ;  /* 0xffffec041e257981 */ /* 0x000ea2000c1e9900 */
[----:B------:R-:W-:-:S04]  /*5950*/  FSETP.GT.AND P0, PT, R33, R0, PT ;  /* 0x000000002100720b */ /* 0x000fc80003f04000 */
[----:B------:R-:W-:Y:S02]  /*5960*/  FSEL R0, R33, R0, P0 ;  /* 0x0000000021007208 */ /* 0x000fe40000000000 */
[----:B------:R-:W3:Y:S01]  /*5970*/  LDG.E.CONSTANT R33, desc[UR4][R2.64+-0x2c] ;  /* 0xffffd40402217981 */ /* 0x000ee2000c1e9900 */
[----:B----4-:R-:W-:-:S04]  /*5980*/  FSETP.GEU.AND P0, PT, R35, R32, PT ;  /* 0x000000202300720b */ /* 0x010fc80003f0e000 */
[----:B------:R-:W-:Y:S02]  /*5990*/  FSEL R32, R35, R32, !P0 ;  /* 0x0000002023207208 */ /* 0x000fe40004000000 */
[----:B------:R-:W4:Y:S02]  /*59a0*/  LDG.E.CONSTANT R35, desc[UR4][R30.64+-0x1c] ;  /* 0xffffe4041e237981 */ /* 0x000f24000c1e9900 */
[----:B--2---:R-:W-:-:S04]  /*59b0*/  FSETP.GEU.AND P0, PT, R37, R32, PT ;  /* 0x000000202500720b */ /* 0x004fc80003f0e000 */
[----:B------:R-:W-:Y:S02]  /*59c0*/  FSEL R37, R37, R32, !P0 ;  /* 0x0000002025257208 */ /* 0x000fe40004000000 */
[----:B------:R-:W2:Y:S02]  /*59d0*/  LDG.E.CONSTANT R32, desc[UR4][R30.64+-0x24] ;  /* 0xffffdc041e207981 */ /* 0x000ea4000c1e9900 */
[----:B---3--:R-:W-:-:S04]  /*59e0*/  FSETP.GEU.AND P0, PT, R34, R37, PT ;  /* 0x000000252200720b */ /* 0x008fc80003f0e000 */
[----:B------:R-:W-:Y:S02]  /*59f0*/  FSEL R34, R34, R37, !P0 ;  /* 0x0000002522227208 */ /* 0x000fe40004000000 */
[----:B------:R-:W3:Y:S01]  /*5a00*/  LDG.E.CONSTANT R37, desc[UR4][R30.64+-0x20] ;  /* 0xffffe0041e257981 */ /* 0x000ee2000c1e9900 */
[----:B------:R-:W-:-:S04]  /*5a10*/  FSETP.GT.AND P0, PT, R33, R0, PT ;  /* 0x000000002100720b */ /* 0x000fc80003f04000 */
[----:B------:R-:W-:Y:S02]  /*5a20*/  FSEL R0, R33, R0, P0 ;  /* 0x0000000021007208 */ /* 0x000fe40000000000 */
        /* <DEDUP_REMOVED lines=24> */
[----:B------:R-:W4:Y:S01]  /*5bb0*/  LDG.E.CONSTANT R34, desc[UR4][R2.64+-0x3c] ;  /* 0xffffc40402227981 */ /* 0x000f22000c1e9900 */
[----:B------:R-:W-:Y:S02]  /*5bc0*/  IADD3 R29, PT, PT, R29, 0x10, RZ ;  /* 0x000000101d1d7810 */ /* 0x000fe40007ffe0ff */
[----:B---3--:R-:W-:-:S04]  /*5bd0*/  FSETP.GEU.AND P0, PT, R37, R0, PT ;  /* 0x000000002500720b */ /* 0x008fc80003f0e000 */
[----:B------:R-:W-:Y:S02]  /*5be0*/  FSEL R0, R37, R0, !P0 ;  /* 0x0000000025007208 */ /* 0x000fe40004000000 */
[----:B--2---:R-:W-:-:S04]  /*5bf0*/  FSETP.GT.AND P0, PT, R32, R33, PT ;  /* 0x000000212000720b */ /* 0x004fc80003f04000 */
[----:B------:R-:W-:Y:S02]  /*5c00*/  FSEL R33, R32, R33, P0 ;  /* 0x0000002120217208 */ /* 0x000fe40000000000 */
[----:B------:R-:W-:-:S04]  /*5c10*/  LOP3.LUT R32, R27, 0x7ffffff0, RZ, 0xc0, !PT ;  /* 0x7ffffff01b207812 */ /* 0x000fc800078ec0ff */
[----:B------:R-:W-:Y:S02]  /*5c20*/  ISETP.NE.AND P2, PT, R29, R32, PT ;  /* 0x000000201d00720c */ /* 0x000fe40003f45270 */
[----:B----4-:R-:W-:-:S04]  /*5c30*/  FSETP.GEU.AND P0, PT, R35, R0, PT ;  /* 0x000000002300720b */ /* 0x010fc80003f0e000 */
[----:B------:R-:W-:Y:S02]  /*5c40*/  FSEL R35, R35, R0, !P0 ;  /* 0x0000000023237208 */ /* 0x000fe40004000000 */
[----:B------:R-:W-:Y:S02]  /*5c50*/  FSETP.GT.AND P0, PT, R34, R33, PT ;  /* 0x000000212200720b */ /* 0x000fe40003f04000 */
[----:B------:R-:W-:Y:S02]  /*5c60*/  FSETP.GEU.AND P1, PT, R36, R35, PT ;  /* 0x000000232400720b */ /* 0x000fe40003f2e000 */
[----:B------:R-:W-:Y:S02]  /*5c70*/  FSEL R33, R34, R33, P0 ;  /* 0x0000002122217208 */ /* 0x000fe40000000000 */
[----:B------:R-:W-:Y:S01]  /*5c80*/  FSEL R0, R36, R35, !P1 ;  /* 0x0000002324007208 */ /* 0x000fe20004800000 */
[----:B------:R-:W-:Y:S08]  /*5c90*/  @P2 BRA `(.L_x_118) ;  /* 0xfffffff8005c2947 */ /* 0x000ff0000383ffff */
[----:B------:R-:W-:Y:S05]  /*5ca0*/  BSYNC.RECONVERGENT B5 ;  /* 0x0000000000057941 */ /* 0x000fea0003800200 */
.L_x_117:
[----:B------:R-:W-:-:S07]  /*5cb0*/  IMAD.MOV.U32 R29, RZ, RZ, R32 ;  /* 0x000000ffff1d7224 */ /* 0x000fce00078e0020 */
.L_x_116:
[----:B------:R-:W-:Y:S05]  /*5cc0*/  BSYNC.RECONVERGENT B4 ;  /* 0x0000000000047941 */ /* 0x000fea0003800200 */
.L_x_115:
        /* <DEDUP_REMOVED lines=23> */
[----:B------:R-:W-:-:S04]  /*5e40*/  FSETP.GT.AND P1, PT, R34, R31, PT ;  /* 0x0000001f2200720b */ /* 0x000fc80003f24000 */
[----:B------:R-:W-:Y:S02]  /*5e50*/  FSEL R31, R34, R31, P1 ;  /* 0x0000001f221f7208 */ /* 0x000fe40000800000 */
[----:B------:R-:W3:Y:S02]  /*5e60*/  LDG.E.CONSTANT R34, desc[UR4][R2.64+-0x1c] ;  /* 0xffffe40402227981 */ /* 0x000ee4000c1e9900 */
        /* <DEDUP_REMOVED lines=28> */
[CC--:B------:R-:W-:Y:S02]  /*6030*/  FSETP.GT.AND P1, PT, R34.reuse, R33.reuse, PT ;  /* 0x000000212200720b */ /* 0x0c0fe40003f24000 */
[----:B------:R-:W-:Y:S02]  /*6040*/  IADD3 R29, PT, PT, R29, 0x8, RZ ;  /* 0x000000081d1d7810 */ /* 0x000fe40007ffe0ff */
[----:B------:R-:W-:Y:S02]  /*6050*/  FSEL R33, R34, R33, P1 ;  /* 0x0000002122217208 */ /* 0x000fe40000800000 */
[----:B--2---:R-:W-:-:S04]  /*6060*/  FSETP.GEU.AND P2, PT, R35, R0, PT ;  /* 0x000000002300720b */ /* 0x004fc80003f4e000 */
[----:B------:R-:W-:-:S04]  /*6070*/  FSEL R0, R35, R0, !P2 ;  /* 0x0000000023007208 */ /* 0x000fc80005000000 */
[----:B---3--:R-:W-:-:S04]  /*6080*/  FSETP.GEU.AND P2, PT, R37, R0, PT ;  /* 0x000000002500720b */ /* 0x008fc80003f4e000 */
[----:B------:R-:W-:-:S09]  /*6090*/  FSEL R0, R37, R0, !P2 ;  /* 0x0000000025007208 */ /* 0x000fd20005000000 */
.L_x_120:
[----:B------:R-:W-:Y:S05]  /*60a0*/  BSYNC.RECONVERGENT B4 ;  /* 0x0000000000047941 */ /* 0x000fea0003800200 */
.L_x_119:
        /* <DEDUP_REMOVED lines=21> */
[----:B------:R-:W4:Y:S01]  /*6200*/  LDG.E.CONSTANT R3, desc[UR4][R30.64+-0xc] ;  /* 0xfffff4041e037981 */ /* 0x000f22000c1e9900 */
[----:B--2---:R-:W-:-:S04]  /*6210*/  FSETP.GEU.AND P1, PT, R35, R0, PT ;  /* 0x000000002300720b */ /* 0x004fc80003f2e000 */
[----:B------:R-:W-:Y:S02]  /*6220*/  FSEL R0, R35, R0, !P1 ;  /* 0x0000000023007208 */ /* 0x000fe40004800000 */
[----:B------:R-:W2:Y:S02]  /*6230*/  LDG.E.CONSTANT R35, desc[UR4][R30.64+-0x8] ;  /* 0xfffff8041e237981 */ /* 0x000ea4000c1e9900 */
[----:B---3--:R-:W-:-:S04]  /*6240*/  FSETP.GEU.AND P1, PT, R37, R0, PT ;  /* 0x000000002500720b */ /* 0x008fc80003f2e000 */
[----:B------:R-:W-:Y:S02]  /*6250*/  FSEL R0, R37, R0, !P1 ;  /* 0x0000000025007208 */ /* 0x000fe40004800000 */
[----:B----4-:R-:W-:-:S04]  /*6260*/  FSETP.GT.AND P1, PT, R34, R33, PT ;  /* 0x000000212200720b */ /* 0x010fc80003f24000 */
[----:B------:R-:W-:-:S04]  /*6270*/  FSEL R33, R34, R33, P1 ;  /* 0x0000002122217208 */ /* 0x000fc80000800000 */
[----:B------:R-:W-:Y:S01]  /*6280*/  FSETP.GT.AND P1, PT, R36, R33, PT ;  /* 0x000000212400720b */ /* 0x000fe20003f24000 */
[----:B------:R-:W-:-:S03]  /*6290*/  VIADD R29, R29, 0x4 ;  /* 0x000000041d1d7836 */ /* 0x000fc60000000000 */
[----:B------:R-:W-:Y:S02]  /*62a0*/  FSEL R33, R36, R33, P1 ;  /* 0x0000002124217208 */ /* 0x000fe40000800000 */
[----:B--2---:R-:W-:-:S04]  /*62b0*/  FSETP.GEU.AND P2, PT, R35, R0, PT ;  /* 0x000000002300720b */ /* 0x004fc80003f4e000 */
[----:B------:R-:W-:-:S04]  /*62c0*/  FSEL R0, R35, R0, !P2 ;  /* 0x0000000023007208 */ /* 0x000fc80005000000 */
[----:B------:R-:W-:-:S04]  /*62d0*/  FSETP.GEU.AND P2, PT, R3, R0, PT ;  /* 0x000000000300720b */ /* 0x000fc80003f4e000 */
[----:B------:R-:W-:-:S09]  /*62e0*/  FSEL R0, R3, R0, !P2 ;  /* 0x0000000003007208 */ /* 0x000fd20005000000 */
.L_x_122:
[----:B------:R-:W-:Y:S05]  /*62f0*/  BSYNC.RECONVERGENT B4 ;  /* 0x0000000000047941 */ /* 0x000fea0003800200 */
.L_x_121:
        /* <DEDUP_REMOVED lines=18> */
[----:B------:R-:W4:Y:S01]  /*6420*/  @P2 LDG.E.CONSTANT R35, desc[UR4][R2.64+-0x8] ;  /* 0xfffff80402232981 */ /* 0x000f22000c1e9900 */
[----:B--2---:R-:W-:-:S02]  /*6430*/  FSETP.GT.AND P0, PT, R32, R33, PT ;  /* 0x000000212000720b */ /* 0x004fc40003f04000 */
[CC--:B---3--:R-:W-:Y:S02]  /*6440*/  FSETP.GEU.AND P1, PT, R29.reuse, R0.reuse, PT ;  /* 0x000000001d00720b */ /* 0x0c8fe40003f2e000 */
[----:B------:R-:W-:Y:S02]  /*6450*/  FSEL R33, R32, R33, P0 ;  /* 0x0000002120217208 */ /* 0x000fe40000000000 */
[----:B------:R-:W-:Y:S02]  /*6460*/  FSEL R0, R29, R0, !P1 ;  /* 0x000000001d007208 */ /* 0x000fe40004800000 */
[CC--:B----4-:R-:W-:Y:S02]  /*6470*/  @P2 FSETP.GT.AND P0, PT, R34.reuse, R33.reuse, PT ;  /* 0x000000212200220b */ /* 0x0d0fe40003f04000 */
[----:B------:R-:W-:Y:S02]  /*6480*/  @P2 FSETP.GEU.AND P1, PT, R35, R0, PT ;  /* 0x000000002300220b */ /* 0x000fe40003f2e000 */
[----:B------:R-:W-:-:S02]  /*6490*/  @P2 FSEL R33, R34, R33, P0 ;  /* 0x0000002122212208 */ /* 0x000fc40000000000 */
[----:B------:R-:W-:-:S09]  /*64a0*/  @P2 FSEL R0, R35, R0, !P1 ;  /* 0x0000000023002208 */ /* 0x000fd20004800000 */
.L_x_114:
[----:B------:R-:W-:Y:S05]  /*64b0*/  BSYNC.RECONVERGENT B3 ;  /* 0x0000000000037941 */ /* 0x000fea0003800200 */
.L_x_113:
[----:B------:R-:W-:Y:S01]  /*64c0*/  FADD R2, R33, -R0 ;  /* 0x8000000021027221 */ /* 0x000fe20000000000 */
[----:B------:R-:W-:-:S03]  /*64d0*/  IMAD.MOV.U32 R32, RZ, RZ, 0x1 ;  /* 0x00000001ff207424 */ /* 0x000fc600078e00ff */
[----:B------:R-:W-:-:S04]  /*64e0*/  FMUL R2, R15, R2 ;  /* 0x000000020f027220 */ /* 0x000fc80000400000 */
[----:B------:R-:W-:-:S05]  /*64f0*/  FADD R33, -R2, R33 ;  /* 0x0000002102217221 */ /* 0x000fca0000000100 */
[----:B-----5:R-:W-:-:S13]  /*6500*/  FSETP.GT.AND P0, PT, R4, R33, PT ;  /* 0x000000210400720b */ /* 0x020fda0003f04000 */
[----:B------:R-:W-:Y:S05]  /*6510*/  @P0 BRA `(.L_x_83) ;  /* 0x0000000000140947 */ /* 0x000fea0003800000 */
[----:B------:R-:W-:-:S05]  /*6520*/  FADD R3, R2, R0 ;  /* 0x0000000002037221 */ /* 0x000fca0000000000 */
[----:B------:R-:W-:-:S13]  /*6530*/  FSETP.GEU.AND P0, PT, R4, R3, PT ;  /* 0x000000030400720b */ /* 0x000fda0003f0e000 */
[----:B------:R-:W-:Y:S05]  /*6540*/  @P0 BREAK.RELIABLE B2 ;  /* 0x0000000000020942 */ /* 0x000fea0003800100 */
[----:B------:R-:W-:Y:S05]  /*6550*/  @P0 BRA `(.L_x_65) ;  /* 0x00000000007c0947 */ /* 0x000fea0003800000 */
[----:B------:R-:W-:-:S07]  /*6560*/  MOV R32, 0xffffffff ;  /* 0xffffffff00207802 */ /* 0x000fce0000000f00 */
.L_x_83:
[----:B------:R-:W-:Y:S05]  /*6570*/  BSYNC.RELIABLE B2 ;  /* 0x0000000000027941 */ /* 0x000fea0003800100 */
.L_x_66:
[----:B------:R-:W0:Y:S01]  /*6580*/  LDC R3, c[0x0][0x3c0] ;  /* 0x0000f000ff037b82 */ /* 0x000e220000000800 */
[----:B------:R-:W-:Y:S01]  /*6590*/  BSSY.RECONVERGENT B2, `(.L_x_123) ;  /* 0x0000010000027945 */ /* 0x000fe20003800200 */
[----:B0-----:R-:W-:-:S04]  /*65a0*/  FADD R3, R3, 1 ;  /* 0x3f80000003037421 */ /* 0x001fc80000000000 */
[----:B------:R-:W-:Y:S01]  /*65b0*/  FMUL R20, R4, R3 ;  /* 0x0000000304147220 */ /* 0x000fe20000400000 */
[----:B------:R-:W-:-:S03]  /*65c0*/  FMUL R3, R18, 0.94999998807907104492 ;  /* 0x3f73333312037820 */ /* 0x000fc60000400000 */
[----:B------:R-:W0:Y:S01]  /*65d0*/  MUFU.RCP R0, R20 ;  /* 0x0000001400007308 */ /* 0x000e220000001000 */
[----:B------:R-:W-:-:S07]  /*65e0*/  IMAD.MOV.U32 R21, RZ, RZ, R20 ;  /* 0x000000ffff157224 */ /* 0x000fce00078e0014 */
        /* <DEDUP_REMOVED lines=10> */
.L_x_124:
[----:B------:R-:W-:Y:S05]  /*6690*/  BSYNC.RECONVERGENT B2 ;  /* 0x0000000000027941 */ /* 0x000fea0003800200 */
.L_x_123:
[----:B------:R-:W0:Y:S01]  /*66a0*/  F2I.TRUNC.NTZ R22, R0 ;  /* 0x0000000000167305 */ /* 0x000e22000020f100 */
[----:B------:R-:W-:Y:S01]  /*66b0*/  IMAD.MOV.U32 R20, RZ, RZ, R32 ;  /* 0x000000ffff147224 */ /* 0x000fe200078e0020 */
[----:B------:R-:W-:Y:S02]  /*66c0*/  MOV R5, R6 ;  /* 0x0000000600057202 */ /* 0x000fe40000000f00 */
[----:B0-----:R-:W-:-:S13]  /*66d0*/  ISETP.GE.AND P0, PT, R22, 0x1, PT ;  /* 0x000000011600780c */ /* 0x001fda0003f06270 */
[----:B------:R-:W0:Y:S01]  /*66e0*/  @P0 LDC R3, c[0x0][0x3bc] ;  /* 0x0000ef00ff030b82 */ /* 0x000e220000000800 */
[----:B------:R-:W-:Y:S01]  /*66f0*/  @P0 I2FP.F32.U32 R2, R22 ;  /* 0x0000001600020245 */ /* 0x000fe20000201000 */
[----:B------:R-:W-:Y:S01]  /*6700*/  @P0 IMAD.MOV.U32 R20, RZ, RZ, R32 ;  /* 0x000000ffff140224 */ /* 0x000fe200078e0020 */
[----:B------:R-:W-:-:S03]  /*6710*/  @P0 MOV R5, R6 ;  /* 0x0000000600050202 */ /* 0x000fc60000000f00 */
[----:B------:R-:W-:-:S04]  /*6720*/  @P0 FMUL R2, R21, R2 ;  /* 0x0000000215020220 */ /* 0x000fc80000400000 */
[----:B0-----:R-:W-:-:S04]  /*6730*/  @P0 FFMA R3, R2, R3, R2 ;  /* 0x0000000302030223 */ /* 0x001fc80000000002 */
[----:B------:R-:W-:-:S07]  /*6740*/  @P0 FADD R18, R18, -R3 ;  /* 0x8000000312120221 */ /* 0x000fce0000000000 */
.L_x_65:
[----:B------:R-:W-:Y:S05]  /*6750*/  BSYNC.RECONVERGENT B0 ;  /* 0x0000000000007941 */ /* 0x000fea0003800200 */
.L_x_3:
[----:B------:R-:W-:Y:S01]  /*6760*/  ISETP.GE.AND P0, PT, R6, 0x1, PT ;  /* 0x000000010600780c */ /* 0x000fe20003f06270 */
[----:B------:R-:W-:-:S12]  /*6770*/  BSSY.RECONVERGENT B0, `(.L_x_125) ;  /* 0x0000016000007945 */ /* 0x000fd80003800200 */
[----:B------:R-:W-:Y:S05]  /*6780*/  @!P0 BRA `(.L_x_126) ;  /* 0x0000000000508947 */ /* 0x000fea0003800000 */
[----:B------:R-:W0:Y:S01]  /*6790*/  LDC.64 R2, c[0x0][0x380] ;  /* 0x0000e000ff027b82 */ /* 0x000e220000000a00 */
[----:B------:R-:W-:-:S04]  /*67a0*/  VIADD R29, R6, 0xffffffff ;  /* 0xffffffff061d7836 */ /* 0x000fc80000000000 */
[----:B0-----:R-:W-:-:S06]  /*67b0*/  IMAD.WIDE.U32 R2, R29, 0x4, R2 ;  /* 0x000000041d027825 */ /* 0x001fcc00078e0002 */
[----:B------:R-:W2:Y:S01]  /*67c0*/  LDG.E.CONSTANT R2, desc[UR4][R2.64] ;  /* 0x0000000402027981 */ /* 0x000ea2000c1e9900 */
[----:B------:R-:W-:Y:S01]  /*67d0*/  BSSY.RECONVERGENT B2, `(.L_x_127) ;  /* 0x000000d000027945 */ /* 0x000fe20003800200 */
[----:B--2---:R-:W0:Y:S01]  /*67e0*/  MUFU.RCP R0, R2 ;  /* 0x0000000200007308 */ /* 0x004e220000001000 */
[----:B-----5:R-:W-:-:S07]  /*67f0*/  FADD R3, R4, -R2 ;  /* 0x8000000204037221 */ /* 0x020fce0000000000 */
        /* <DEDUP_REMOVED lines=10> */
.L_x_128:
[----:B------:R-:W-:Y:S05]  /*68a0*/  BSYNC.RECONVERGENT B2 ;  /* 0x0000000000027941 */ /* 0x000fea0003800200 */
.L_x_127:
[----:B------:R-:W-:-:S05]  /*68b0*/  LEA R3, R6, UR8, 0x2 ;  /* 0x0000000806037c11 */ /* 0x000fca000f8e10ff */
[----:B------:R0:W-:Y:S02]  /*68c0*/  STL [R3], R0 ;  /* 0x0000000003007387 */ /* 0x0001e40000100800 */
.L_x_126:
[----:B------:R-:W-:Y:S05]  /*68d0*/  BSYNC.RECONVERGENT B0 ;  /* 0x0000000000007941 */ /* 0x000fea0003800200 */
.L_x_125:
[CC--:B------:R-:W-:Y:S01]  /*68e0*/  FSETP.GT.AND P0, PT, R18.reuse, R7.reuse, PT ;  /* 0x000000071200720b */ /* 0x0c0fe20003f04000 */
[----:B------:R-:W-:Y:S03]  /*68f0*/  BSSY.RECONVERGENT B0, `(.L_x_129) ;  /* 0x000000f000007945 */ /* 0x000fe60003800200 */
[----:B-----5:R-:W-:-:S04]  /*6900*/  FSEL R4, R18, R7, P0 ;  /* 0x0000000712047208 */ /* 0x020fc80000000000 */
[----:B0-----:R-:W0:Y:S01]  /*6910*/  MUFU.RCP R0, R4 ;  /* 0x0000000400007308 */ /* 0x001e220000001000 */
[----:B------:R-:W-:-:S07]  /*6920*/  FADD R3, -R18, R4 ;  /* 0x0000000412037221 */ /* 0x000fce0000000100 */
[----:B------:R-:W1:Y:S01]  /*6930*/  FCHK P0, R3, R4 ;  /* 0x0000000403007302 */ /* 0x000e620000000000 */
[----:B0-----:R-:W-:-:S04]  /*6940*/  FFMA R7, -R4, R0, 1 ;  /* 0x3f80000004077423 */ /* 0x001fc80000000100 */
[----:B------:R-:W-:Y:S01]  /*6950*/  FFMA R0, R0, R7, R0 ;  /* 0x0000000700007223 */ /* 0x000fe20000000000 */
[----:B------:R-:W-:-:S03]  /*6960*/  MOV R7, R4 ;  /* 0x0000000400077202 */ /* 0x000fc60000000f00 */
[----:B------:R-:W-:-:S04]  /*6970*/  FFMA R29, R3, R0, RZ ;  /* 0x00000000031d7223 */ /* 0x000fc800000000ff */
[----:B------:R-:W-:-:S04]  /*6980*/  FFMA R2, -R4, R29, R3 ;  /* 0x0000001d04027223 */ /* 0x000fc80000000103 */
[----:B------:R-:W-:Y:S01]  /*6990*/  FFMA R0, R0, R2, R29 ;  /* 0x0000000200007223 */ /* 0x000fe2000000001d */
[----:B-1----:R-:W-:Y:S06]  /*69a0*/  @!P0 BRA `(.L_x_130) ;  /* 0x00000000000c8947 */ /* 0x002fec0003800000 */
[----:B------:R-:W-:Y:S01]  /*69b0*/  IMAD.MOV.U32 R0, RZ, RZ, R4 ;  /* 0x000000ffff007224 */ /* 0x000fe200078e0004 */
[----:B------:R-:W-:-:S07]  /*69c0*/  MOV R30, 0x69e0 ;  /* 0x000069e0001e7802 */ /* 0x000fce0000000f00 */
[----:B------:R-:W-:Y:S05]  /*69d0*/  CALL.REL.NOINC `($__internal_1_$__cuda_sm3x_div_rn_noftz_f32_slowpath) ;  /* 0x0000002000d47944 */ /* 0x000fea0003c00000 */
.L_x_130:
[----:B------:R-:W-:Y:S05]  /*69e0*/  BSYNC.RECONVERGENT B0 ;  /* 0x0000000000007941 */ /* 0x000fea0003800200 */
.L_x_129:
[----:B------:R-:W0:Y:S01]  /*69f0*/  LDCU UR6, c[0x0][0x3b0] ;  /* 0x00007600ff0677ac */ /* 0x000e220008000800 */
[----:B------:R-:W-:Y:S02]  /*6a00*/  IADD3 R6, PT, PT, R6, 0x1, RZ ;  /* 0x0000000106067810 */ /* 0x000fe40007ffe0ff */
[----:B------:R-:W-:-:S04]  /*6a10*/  FSETP.GT.AND P0, PT, R0, R17, PT ;  /* 0x000000110000720b */ /* 0x000fc80003f04000 */
[----:B------:R-:W-:Y:S02]  /*6a20*/  FSEL R17, R0, R17, P0 ;  /* 0x0000001100117208 */ /* 0x000fe40000000000 */
[----:B0-----:R-:W-:-:S04]  /*6a30*/  MOV R29, UR6 ;  /* 0x00000006001d7c02 */ /* 0x001fc80008000f00 */
[----:B------:R-:W-:-:S13]  /*6a40*/  ISETP.NE.AND P1, PT, R6, R29, PT ;  /* 0x0000001d0600720c */ /* 0x000fda0003f25270 */
[----:B------:R-:W-:Y:S05]  /*6a50*/  @P1 BRA `(.L_x_131) ;  /* 0xffffff98001c1947 */ /* 0x000fea000383ffff */
.L_x_2:
[----:B------:R-:W-:Y:S05]  /*6a60*/  BSYNC.RECONVERGENT B1 ;  /* 0x0000000000017941 */ /* 0x000fea0003800200 */
.L_x_1:
[----:B------:R-:W-:Y:S05]  /*6a70*/  WARPSYNC.ALL ;  /* 0x0000000000007948 */ /* 0x000fea0003800000 */
[----:B------:R-:W-:Y:S01]  /*6a80*/  ISETP.GE.AND P0, PT, R22, 0x1, PT ;  /* 0x000000011600780c */ /* 0x000fe20003f06270 */
[----:B------:R-:W0:Y:S03]  /*6a90*/  LDCU UR6, c[0x0][0x3b8] ;  /* 0x00007700ff0677ac */ /* 0x000e260008000800 */
[----:B------:R-:W-:-:S13]  /*6aa0*/  ISETP.EQ.OR P0, PT, R20, RZ, !P0 ;  /* 0x000000ff1400720c */ /* 0x000fda0004702670 */
[----:B------:R-:W1:Y:S08]  /*6ab0*/  @!P0 LDC.64 R2, c[0x0][0x380] ;  /* 0x0000e000ff028b82 */ /* 0x000e700000000a00 */
[----:B------:R-:W2:Y:S01]  /*6ac0*/  @!P0 LDC R5, c[0x0][0x3bc] ;  /* 0x0000ef00ff058b82 */ /* 0x000ea20000000800 */
[----:B-1----:R-:W-:-:S06]  /*6ad0*/  @!P0 IMAD.WIDE R2, R29, 0x4, R2 ;  /* 0x000000041d028825 */ /* 0x002fcc00078e0202 */
[----:B------:R-:W3:Y:S01]  /*6ae0*/  @!P0 LDG.E.CONSTANT R2, desc[UR4][R2.64+-0x4] ;  /* 0xfffffc0402028981 */ /* 0x000ee2000c1e9900 */
[----:B------:R-:W-:Y:S01]  /*6af0*/  @!P0 I2FP.F32.U32 R22, R22 ;  /* 0x0000001600168245 */ /* 0x000fe20000201000 */
[----:B------:R-:W-:Y:S01]  /*6b00*/  @!P0 VIADD R23, R23, 0x1 ;  /* 0x0000000117178836 */ /* 0x000fe20000000000 */
[----:B------:R-:W-:Y:S01]  /*6b10*/  @!P0 ISETP.NE.AND P1, PT, R20, 0x1, PT ;  /* 0x000000011400880c */ /* 0x000fe20003f25270 */
[----:B------:R-:W-:Y:S01]  /*6b20*/  BSSY.RECONVERGENT B0, `(.L_x_132) ;  /* 0x0000024000007945 */ /* 0x000fe20003800200 */
[----:B------:R-:W-:Y:S02]  /*6b30*/  HFMA2 R7, -RZ, RZ, 0, 0 ;  /* 0x00000000ff077431 */ /* 0x000fe400000001ff */
[----:B--2---:R-:W-:Y:S01]  /*6b40*/  @!P0 FMUL R4, R22, R5 ;  /* 0x0000000516048220 */ /* 0x004fe20000400000 */
[-C--:B---3--:R-:W-:Y:S02]  /*6b50*/  @!P0 FSEL R0, R2, R21.reuse, !P1 ;  /* 0x0000001502008208 */ /* 0x088fe40004800000 */
[----:B------:R-:W-:Y:S01]  /*6b60*/  @!P0 FSEL R5, R21, R2, !P1 ;  /* 0x0000000215058208 */ /* 0x000fe20004800000 */
[----:B------:R-:W-:Y:S01]  /*6b70*/  @!P0 FMUL R21, R4, R21 ;  /* 0x0000001504158220 */ /* 0x000fe20000400000 */
[----:B------:R-:W-:-:S03]  /*6b80*/  ISETP.GE.AND P1, PT, R23, 0x1, PT ;  /* 0x000000011700780c */ /* 0x000fc60003f26270 */
[----:B------:R-:W-:Y:S01]  /*6b90*/  @!P0 FADD R5, R0, -R5 ;  /* 0x8000000500058221 */ /* 0x000fe20000000000 */
[----:B------:R-:W-:-:S03]  /*6ba0*/  @!P0 IADD3 R0, PT, PT, R25, 0x1, RZ ;  /* 0x0000000119008810 */ /* 0x000fc60007ffe0ff */
[----:B------:R-:W-:-:S04]  /*6bb0*/  @!P0 FFMA R5, R22, R5, -R21 ;  /* 0x0000000516058223 */ /* 0x000fc80000000815 */
[----:B------:R-:W-:-:S04]  /*6bc0*/  @!P0 FFMA R5, R2, -R4, R5 ;  /* 0x8000000402058223 */ /* 0x000fc80000000005 */
[C---:B------:R-:W-:Y:S01]  /*6bd0*/  @!P0 FADD R18, R5.reuse, R18 ;  /* 0x0000001205128221 */ /* 0x040fe20000000000 */
[C---:B------:R-:W-:Y:S02]  /*6be0*/  FSETP.GT.OR P3, PT, R5.reuse, RZ, P0 ;  /* 0x000000ff0500720b */ /* 0x040fe40000764400 */
[----:B------:R-:W-:Y:S01]  /*6bf0*/  FSETP.GT.AND P2, PT, R5, RZ, !P0 ;  /* 0x000000ff0500720b */ /* 0x000fe20004744000 */
[----:B0-----:R-:W-:-:S10]  /*6c00*/  FADD R4, R18, -UR6 ;  /* 0x8000000612047e21 */ /* 0x001fd40008000000 */
[----:B------:R-:W-:Y:S01]  /*6c10*/  @!P3 IADD3 R0, PT, PT, R25, RZ, RZ ;  /* 0x000000ff1900b210 */ /* 0x000fe20007ffe0ff */
[C---:B------:R-:W-:Y:S01]  /*6c20*/  @!P3 FADD R19, -R5.reuse, R19 ;  /* 0x000000130513b221 */ /* 0x040fe20000000100 */
[----:B------:R-:W-:-:S03]  /*6c30*/  @P2 FADD R24, R5, R24 ;  /* 0x0000001805182221 */ /* 0x000fc60000000000 */
[----:B------:R-:W-:Y:S01]  /*6c40*/  @!P0 IMAD.MOV.U32 R25, RZ, RZ, R0 ;  /* 0x000000ffff198224 */ /* 0x000fe200078e0000 */
[----:B------:R-:W-:Y:S06]  /*6c50*/  @!P1 BRA `(.L_x_133) ;  /* 0x0000000000409947 */ /* 0x000fec0003800000 */
[----:B------:R-:W-:Y:S01]  /*6c60*/  I2FP.F32.U32 R6, R23 ;  /* 0x0000001700067245 */ /* 0x000fe20000201000 */
[----:B------:R-:W-:Y:S01]  /*6c70*/  BSSY.RECONVERGENT B1, `(.L_x_134) ;  /* 0x000000d000017945 */ /* 0x000fe20003800200 */
[----:B------:R-:W-:Y:S02]  /*6c80*/  I2FP.F32.S32 R3, R25 ;  /* 0x0000001900037245 */ /* 0x000fe40000201400 */
        /* <DEDUP_REMOVED lines=11> */
.L_x_135:
[----:B------:R-:W-:Y:S05]  /*6d40*/  BSYNC.RECONVERGENT B1 ;  /* 0x0000000000017941 */ /* 0x000fea0003800200 */
.L_x_134:
[----:B------:R-:W-:-:S07]  /*6d50*/  IMAD.MOV.U32 R7, RZ, RZ, R0 ;  /* 0x000000ffff077224 */ /* 0x000fce00078e0000 */
.L_x_133:
[----:B------:R-:W-:Y:S05]  /*6d60*/  BSYNC.RECONVERGENT B0 ;  /* 0x0000000000007941 */ /* 0x000fea0003800200 */
.L_x_132:
[----:B------:R-:W0:Y:S01]  /*6d70*/  MUFU.RCP R0, R19 ;  /* 0x0000001300007308 */ /* 0x000e220000001000 */
[----:B------:R-:W-:Y:S01]  /*6d80*/  BSSY.RECONVERGENT B0, `(.L_x_136) ;  /* 0x000000e000007945 */ /* 0x000fe20003800200 */
[----:B------:R-:W-:Y:S02]  /*6d90*/  ISETP.GE.AND P1, PT, R23, 0x1, PT ;  /* 0x000000011700780c */ /* 0x000fe40003f26270 */
[----:B------:R-:W-:-:S04]  /*6da0*/  FSETP.GT.AND P2, PT, R19, RZ, PT ;  /* 0x000000ff1300720b */ /* 0x000fc80003f44000 */
[----:B------:R-:W1:Y:S01]  /*6db0*/  FCHK P0, R24, R19 ;  /* 0x0000001318007302 */ /* 0x000e620000000000 */
[----:B0-----:R-:W-:-:S04]  /*6dc0*/  FFMA R3, R0, -R19, 1 ;  /* 0x3f80000000037423 */ /* 0x001fc80000000813 */
[----:B------:R-:W-:-:S04]  /*6dd0*/  FFMA R3, R0, R3, R0 ;  /* 0x0000000300037223 */ /* 0x000fc80000000000 */
[----:B------:R-:W-:-:S04]  /*6de0*/  FFMA R0, R3, R24, RZ ;  /* 0x0000001803007223 */ /* 0x000fc800000000ff */
[----:B------:R-:W-:-:S04]  /*6df0*/  FFMA R2, R0, -R19, R24 ;  /* 0x8000001300027223 */ /* 0x000fc80000000018 */
[----:B------:R-:W-:Y:S01]  /*6e00*/  FFMA R0, R3, R2, R0 ;  /* 0x0000000203007223 */ /* 0x000fe20000000000 */
[----:B-1----:R-:W-:Y:S06]  /*6e10*/  @!P0 BRA `(.L_x_137) ;  /* 0x0000000000108947 */ /* 0x002fec0003800000 */
[----:B------:R-:W-:Y:S02]  /*6e20*/  MOV R3, R24 ;  /* 0x0000001800037202 */ /* 0x000fe40000000f00 */
[----:B------:R-:W-:Y:S02]  /*6e30*/  MOV R0, R19 ;  /* 0x0000001300007202 */ /* 0x000fe40000000f00 */
[----:B------:R-:W-:-:S07]  /*6e40*/  MOV R30, 0x6e60 ;  /* 0x00006e60001e7802 */ /* 0x000fce0000000f00 */
[----:B------:R-:W-:Y:S05]  /*6e50*/  CALL.REL.NOINC `($__internal_1_$__cuda_sm3x_div_rn_noftz_f32_slowpath) ;  /* 0x0000001c00b47944 */ /* 0x000fea0003c00000 */
.L_x_137:
[----:B------:R-:W-:Y:S05]  /*6e60*/  BSYNC.RECONVERGENT B0 ;  /* 0x0000000000007941 */ /* 0x000fea0003800200 */
.L_x_136:
[----:B------:R-:W-:Y:S01]  /*6e70*/  BSSY.RECONVERGENT B0, `(.L_x_138) ;  /* 0x0000014000007945 */ /* 0x000fe20003800200 */
[----:B------:R-:W-:Y:S01]  /*6e80*/  FSEL R5, R0, RZ, P2 ;  /* 0x000000ff00057208 */ /* 0x000fe20001000000 */
[----:B------:R-:W-:Y:S02]  /*6e90*/  IMAD.MOV.U32 R6, RZ, RZ, RZ ;  /* 0x000000ffff067224 */ /* 0x000fe400078e00ff */
[----:B------:R-:W-:Y:S05]  /*6ea0*/  @!P1 BRA `(.L_x_139) ;  /* 0x0000000000409947 */ /* 0x000fea0003800000 */
[----:B------:R-:W-:Y:S01]  /*6eb0*/  I2FP.F32.U32 R9, R23 ;  /* 0x0000001700097245 */ /* 0x000fe20000201000 */
[----:B------:R-:W-:Y:S03]  /*6ec0*/  BSSY.RECONVERGENT B1, `(.L_x_140) ;  /* 0x000000d000017945 */ /* 0x000fe60003800200 */
        /* <DEDUP_REMOVED lines=9> */
[----:B------:R-:W-:Y:S02]  /*6f60*/  MOV R3, R4 ;  /* 0x0000000400037202 */ /* 0x000fe40000000f00 */
[----:B------:R-:W-:-:S07]  /*6f70*/  MOV R30, 0x6f90 ;  /* 0x00006f90001e7802 */ /* 0x000fce0000000f00 */
[----:B------:R-:W-:Y:S05]  /*6f80*/  CALL.REL.NOINC `($__internal_1_$__cuda_sm3x_div_rn_noftz_f32_slowpath) ;  /* 0x0000001c00687944 */ /* 0x000fea0003c00000 */
.L_x_141:
[----:B------:R-:W-:Y:S05]  /*6f90*/  BSYNC.RECONVERGENT B1 ;  /* 0x0000000000017941 */ /* 0x000fea0003800200 */
.L_x_140:
[----:B------:R-:W-:-:S07]  /*6fa0*/  IMAD.MOV.U32 R6, RZ, RZ, R0 ;  /* 0x000000ffff067224 */ /* 0x000fce00078e0000 */
.L_x_139:
[----:B------:R-:W-:Y:S05]  /*6fb0*/  BSYNC.RECONVERGENT B0 ;  /* 0x0000000000007941 */ /* 0x000fea0003800200 */
.L_x_138:
[----:B------:R-:W0:Y:S01]  /*6fc0*/  LDCU UR6, c[0x0][0x3b0] ;  /* 0x00007600ff0677ac */ /* 0x000e220008000800 */
[----:B------:R-:W-:Y:S01]  /*6fd0*/  BSSY.RECONVERGENT B0, `(.L_x_142) ;  /* 0x000006b000007945 */ /* 0x000fe20003800200 */
[----:B------:R-:W-:Y:S01]  /*6fe0*/  HFMA2 R20, -RZ, RZ, 0, 0 ;  /* 0x00000000ff147431 */ /* 0x000fe200000001ff */
[----:B0-----:R-:W-:-:S13]  /*6ff0*/  ISETP.GE.AND P0, PT, R27, UR6, PT ;  /* 0x000000061b007c0c */ /* 0x001fda000bf06270 */
[----:B------:R-:W-:Y:S05]  /*7000*/  @P0 BRA `(.L_x_143) ;  /* 0x00000004009c0947 */ /* 0x000fea0003800000 */
[C---:B------:R-:W-:Y:S01]  /*7010*/  IADD3 R2, PT, PT, R27.reuse, -UR6, RZ ;  /* 0x800000061b027c10 */ /* 0x040fe2000fffe0ff */
[----:B------:R-:W-:Y:S01]  /*7020*/  BSSY.RECONVERGENT B1, `(.L_x_144) ;  /* 0x0000032000017945 */ /* 0x000fe20003800200 */
[----:B------:R-:W-:Y:S01]  /*7030*/  IADD3 R0, PT, PT, -R27, UR6, RZ ;  /* 0x000000061b007c10 */ /* 0x000fe2000fffe1ff */
[----:B------:R-:W-:Y:S01]  /*7040*/  IMAD.MOV.U32 R20, RZ, RZ, RZ ;  /* 0x000000ffff147224 */ /* 0x000fe200078e00ff */
[----:B------:R-:W-:Y:S02]  /*7050*/  ISETP.GT.U32.AND P0, PT, R2, -0x10, PT ;  /* 0xfffffff00200780c */ /* 0x000fe40003f04070 */
[----:B------:R-:W-:Y:S02]  /*7060*/  LOP3.LUT R24, R0, 0xf, RZ, 0xc0, !PT ;  /* 0x0000000f00187812 */ /* 0x000fe400078ec0ff */
[----:B------:R-:W-:Y:S02]  /*7070*/  MOV R3, R27 ;  /* 0x0000001b00037202 */ /* 0x000fe40000000f00 */
[----:B------:R-:W-:-:S07]  /*7080*/  ISETP.NE.AND P1, PT, R24, RZ, PT ;  /* 0x000000ff1800720c */ /* 0x000fce0003f25270 */
[----:B------:R-:W-:Y:S06]  /*7090*/  @P0 BRA `(.L_x_145) ;  /* 0x0000000000a80947 */ /* 0x000fec0003800000 */
[----:B------:R-:W-:Y:S01]  /*70a0*/  LOP3.LUT R10, R0, 0xfffffff0, RZ, 0xc0, !PT ;  /* 0xfffffff0000a7812 */ /* 0x000fe200078ec0ff */
[----:B------:R-:W-:Y:S01]  /*70b0*/  IMAD.MOV.U32 R20, RZ, RZ, RZ ;  /* 0x000000ffff147224 */ /* 0x000fe200078e00ff */
[----:B------:R-:W-:Y:S02]  /*70c0*/  IADD3 R2, PT, PT, R1, 0x20, RZ ;  /* 0x0000002001027810 */ /* 0x000fe40007ffe0ff */
[----:B------:R-:W-:Y:S02]  /*70d0*/  MOV R3, R27 ;  /* 0x0000001b00037202 */ /* 0x000fe40000000f00 */
[----:B------:R-:W-:-:S07]  /*70e0*/  IADD3 R10, PT, PT, -R10, RZ, RZ ;  /* 0x000000ff0a0a7210 */ /* 0x000fce0007ffe1ff */
.L_x_146:
[----:B------:R-:W-:-:S05]  /*70f0*/  IMAD R21, R3, 0x4, R2 ;  /* 0x0000000403157824 */ /* 0x000fca00078e0202 */
[----:B------:R-:W2:Y:S04]  /*7100*/  LDL R25, [R21+-0x20] ;  /* 0xffffe00015197983 */ /* 0x000ea80000100800 */
[----:B------:R-:W3:Y:S04]  /*7110*/  LDL R22, [R21+-0x1c] ;  /* 0xffffe40015167983 */ /* 0x000ee80000100800 */
[----:B------:R-:W4:Y:S04]  /*7120*/  LDL R29, [R21+-0x18] ;  /* 0xffffe800151d7983 */ /* 0x000f280000100800 */
[----:B------:R-:W5:Y:S04]  /*7130*/  LDL R31, [R21+-0x14] ;  /* 0xffffec00151f7983 */ /* 0x000f680000100800 */
[----:B------:R-:W5:Y:S04]  /*7140*/  LDL R33, [R21+-0x10] ;  /* 0xfffff00015217983 */ /* 0x000f680000100800 */
[----:B------:R-:W5:Y:S04]  /*7150*/  LDL R35, [R21+-0xc] ;  /* 0xfffff40015237983 */ /* 0x000f680000100800 */
[----:B------:R-:W5:Y:S04]  /*7160*/  LDL R18, [R21+-0x8] ;  /* 0xfffff80015127983 */ /* 0x000f680000100800 */
[----:B------:R-:W5:Y:S04]  /*7170*/  LDL R16, [R21+-0x4] ;  /* 0xfffffc0015107983 */ /* 0x000f680000100800 */
[----:B------:R-:W5:Y:S04]  /*7180*/  LDL R15, [R21] ;  /* 0x00000000150f7983 */ /* 0x000f680000100800 */
[----:B------:R-:W5:Y:S04]  /*7190*/  LDL R14, [R21+0x4] ;  /* 0x00000400150e7983 */ /* 0x000f680000100800 */
[----:B------:R-:W5:Y:S04]  /*71a0*/  LDL R13, [R21+0x8] ;  /* 0x00000800150d7983 */ /* 0x000f680000100800 */
[----:B------:R-:W5:Y:S04]  /*71b0*/  LDL R12, [R21+0xc] ;  /* 0x00000c00150c7983 */ /* 0x000f680000100800 */
[----:B------:R-:W5:Y:S04]  /*71c0*/  LDL R11, [R21+0x10] ;  /* 0x00001000150b7983 */ /* 0x000f680000100800 */
[----:B------:R-:W5:Y:S04]  /*71d0*/  LDL R8, [R21+0x14] ;  /* 0x0000140015087983 */ /* 0x000f680000100800 */
[----:B------:R-:W5:Y:S04]  /*71e0*/  LDL R9, [R21+0x18] ;  /* 0x0000180015097983 */ /* 0x000f680000100800 */
[----:B------:R-:W5:Y:S01]  /*71f0*/  LDL R19, [R21+0x1c] ;  /* 0x00001c0015137983 */ /* 0x000f620000100800 */
[----:B------:R-:W-:-:S02]  /*7200*/  IADD3 R10, PT, PT, R10, 0x10, RZ ;  /* 0x000000100a0a7810 */ /* 0x000fc40007ffe0ff */
[----:B------:R-:W-:Y:S02]  /*7210*/  IADD3 R3, PT, PT, R3, 0x10, RZ ;  /* 0x0000001003037810 */ /* 0x000fe40007ffe0ff */
[----:B------:R-:W-:Y:S01]  /*7220*/  ISETP.NE.AND P0, PT, R10, RZ, PT ;  /* 0x000000ff0a00720c */ /* 0x000fe20003f05270 */
[----:B--2---:R-:W-:-:S04]  /*7230*/  FADD R25, R25, R20 ;  /* 0x0000001419197221 */ /* 0x004fc80000000000 */
[----:B---3--:R-:W-:-:S04]  /*7240*/  FADD R22, R25, R22 ;  /* 0x0000001619167221 */ /* 0x008fc80000000000 */
[----:B----4-:R-:W-:-:S04]  /*7250*/  FADD R22, R22, R29 ;  /* 0x0000001d16167221 */ /* 0x010fc80000000000 */
[----:B-----5:R-:W-:-:S04]  /*7260*/  FADD R22, R22, R31 ;  /* 0x0000001f16167221 */ /* 0x020fc80000000000 */
[----:B------:R-:W-:-:S04]  /*7270*/  FADD R22, R22, R33 ;  /* 0x0000002116167221 */ /* 0x000fc80000000000 */
        /* <DEDUP_REMOVED lines=10> */
[----:B------:R-:W-:Y:S01]  /*7320*/  FADD R20, R8, R19 ;  /* 0x0000001308147221 */ /* 0x000fe20000000000 */
[----:B------:R-:W-:Y:S06]  /*7330*/  @P0 BRA `(.L_x_146) ;  /* 0xfffffffc006c0947 */ /* 0x000fec000383ffff */
.L_x_145:
[----:B------:R-:W-:Y:S05]  /*7340*/  BSYNC.RECONVERGENT B1 ;  /* 0x0000000000017941 */ /* 0x000fea0003800200 */
.L_x_144:
[----:B------:R-:W-:Y:S05]  /*7350*/  @!P1 BRA `(.L_x_143) ;  /* 0x0000000000c89947 */ /* 0x000fea0003800000 */
[----:B------:R-:W-:Y:S01]  /*7360*/  ISETP.GE.U32.AND P0, PT, R24, 0x8, PT ;  /* 0x000000081800780c */ /* 0x000fe20003f06070 */
[----:B------:R-:W-:Y:S01]  /*7370*/  BSSY.RECONVERGENT B1, `(.L_x_147) ;  /* 0x0000016000017945 */ /* 0x000fe20003800200 */
[----:B------:R-:W-:-:S04]  /*7380*/  LOP3.LUT R10, R0, 0x7, RZ, 0xc0, !PT ;  /* 0x00000007000a7812 */ /* 0x000fc800078ec0ff */
[----:B------:R-:W-:-:S07]  /*7390*/  ISETP.NE.AND P1, PT, R10, RZ, PT ;  /* 0x000000ff0a00720c */ /* 0x000fce0003f25270 */
[----:B------:R-:W-:Y:S06]  /*73a0*/  @!P0 BRA `(.L_x_148) ;  /* 0x0000000000488947 */ /* 0x000fec0003800000 */
[----:B------:R-:W-:-:S05]  /*73b0*/  LEA R2, R3, UR8, 0x2 ;  /* 0x0000000803027c11 */ /* 0x000fca000f8e10ff */
[----:B------:R-:W2:Y:S04]  /*73c0*/  LDL R9, [R2] ;  /* 0x0000000002097983 */ /* 0x000ea80000100800 */
[----:B------:R-:W3:Y:S04]  /*73d0*/  LDL R8, [R2+0x4] ;  /* 0x0000040002087983 */ /* 0x000ee80000100800 */
[----:B------:R-:W4:Y:S04]  /*73e0*/  LDL R11, [R2+0x8] ;  /* 0x00000800020b7983 */ /* 0x000f280000100800 */
[----:B------:R-:W5:Y:S04]  /*73f0*/  LDL R13, [R2+0xc] ;  /* 0x00000c00020d7983 */ /* 0x000f680000100800 */
[----:B------:R-:W5:Y:S04]  /*7400*/  LDL R15, [R2+0x10] ;  /* 0x00001000020f7983 */ /* 0x000f680000100800 */
[----:B------:R-:W5:Y:S04]  /*7410*/  LDL R19, [R2+0x14] ;  /* 0x0000140002137983 */ /* 0x000f680000100800 */
[----:B------:R-:W5:Y:S04]  /*7420*/  LDL R21, [R2+0x18] ;  /* 0x0000180002157983 */ /* 0x000f680000100800 */
[----:B------:R-:W5:Y:S01]  /*7430*/  LDL R25, [R2+0x1c] ;  /* 0x00001c0002197983 */ /* 0x000f620000100800 */
[----:B------:R-:W-:-:S02]  /*7440*/  VIADD R3, R3, 0x8 ;  /* 0x0000000803037836 */ /* 0x000fc40000000000 */
[----:B--2---:R-:W-:-:S04]  /*7450*/  FADD R9, R20, R9 ;  /* 0x0000000914097221 */ /* 0x004fc80000000000 */
[----:B---3--:R-:W-:-:S04]  /*7460*/  FADD R8, R9, R8 ;  /* 0x0000000809087221 */ /* 0x008fc80000000000 */
[----:B----4-:R-:W-:-:S04]  /*7470*/  FADD R8, R8, R11 ;  /* 0x0000000b08087221 */ /* 0x010fc80000000000 */
[----:B-----5:R-:W-:-:S04]  /*7480*/  FADD R8, R8, R13 ;  /* 0x0000000d08087221 */ /* 0x020fc80000000000 */
[----:B------:R-:W-:-:S04]  /*7490*/  FADD R8, R8, R15 ;  /* 0x0000000f08087221 */ /* 0x000fc80000000000 */
[----:B------:R-:W-:-:S04]  /*74a0*/  FADD R8, R8, R19 ;  /* 0x0000001308087221 */ /* 0x000fc80000000000 */
[----:B------:R-:W-:-:S04]  /*74b0*/  FADD R8, R8, R21 ;  /* 0x0000001508087221 */ /* 0x000fc80000000000 */
[----:B------:R-:W-:-:S07]  /*74c0*/  FADD R20, R8, R25 ;  /* 0x0000001908147221 */ /* 0x000fce0000000000 */
.L_x_148:
[----:B------:R-:W-:Y:S05]  /*74d0*/  BSYNC.RECONVERGENT B1 ;  /* 0x0000000000017941 */ /* 0x000fea0003800200 */
.L_x_147:
        /* <DEDUP_REMOVED lines=10> */
[----:B------:R-:W5:Y:S01]  /*7580*/  LDL R13, [R2+0xc] ;  /* 0x00000c00020d7983 */ /* 0x000f620000100800 */
[----:B------:R-:W-:Y:S01]  /*7590*/  IADD3 R3, PT, PT, R3, 0x4, RZ ;  /* 0x0000000403037810 */ /* 0x000fe20007ffe0ff */
[----:B--2---:R-:W-:-:S04]  /*75a0*/  FADD R9, R20, R9 ;  /* 0x0000000914097221 */ /* 0x004fc80000000000 */
[----:B---3--:R-:W-:-:S04]  /*75b0*/  FADD R8, R9, R8 ;  /* 0x0000000809087221 */ /* 0x008fc80000000000 */
[----:B----4-:R-:W-:-:S04]  /*75c0*/  FADD R8, R8, R11 ;  /* 0x0000000b08087221 */ /* 0x010fc80000000000 */
[----:B-----5:R-:W-:-:S07]  /*75d0*/  FADD R20, R8, R13 ;  /* 0x0000000d08147221 */ /* 0x020fce0000000000 */
.L_x_150:
[----:B------:R-:W-:Y:S05]  /*75e0*/  BSYNC.RECONVERGENT B1 ;  /* 0x0000000000017941 */ /* 0x000fea0003800200 */
.L_x_149:
[----:B------:R-:W-:Y:S05]  /*75f0*/  @!P1 BRA `(.L_x_143) ;  /* 0x0000000000209947 */ /* 0x000fea0003800000 */
[----:B------:R-:W-:-:S07]  /*7600*/  IADD3 R0, PT, PT, -R0, RZ, RZ ;  /* 0x000000ff00007210 */ /* 0x000fce0007ffe1ff */
.L_x_151:
[----:B------:R-:W-:-:S05]  /*7610*/  LEA R2, R3, UR8, 0x2 ;  /* 0x0000000803027c11 */ /* 0x000fca000f8e10ff */
[----:B------:R-:W2:Y:S01]  /*7620*/  LDL R9, [R2] ;  /* 0x0000000002097983 */ /* 0x000ea20000100800 */
[----:B------:R-:W-:Y:S01]  /*7630*/  VIADD R0, R0, 0x1 ;  /* 0x0000000100007836 */ /* 0x000fe20000000000 */
[----:B------:R-:W-:-:S04]  /*7640*/  IADD3 R3, PT, PT, R3, 0x1, RZ ;  /* 0x0000000103037810 */ /* 0x000fc80007ffe0ff */
[----:B------:R-:W-:Y:S01]  /*7650*/  ISETP.NE.AND P0, PT, R0, RZ, PT ;  /* 0x000000ff0000720c */ /* 0x000fe20003f05270 */
[----:B--2---:R-:W-:-:S12]  /*7660*/  FADD R20, R9, R20 ;  /* 0x0000001409147221 */ /* 0x004fd80000000000 */
[----:B------:R-:W-:Y:S05]  /*7670*/  @P0 BRA `(.L_x_151) ;  /* 0xfffffffc00e40947 */ /* 0x000fea000383ffff */
.L_x_143:
[----:B------:R-:W-:Y:S05]  /*7680*/  BSYNC.RECONVERGENT B0 ;  /* 0x0000000000007941 */ /* 0x000fea0003800200 */
.L_x_142:
[----:B------:R-:W-:Y:S01]  /*7690*/  I2FP.F32.S32 R11, UR6 ;  /* 0x00000006000b7c45 */ /* 0x000fe20008201400 */
[----:B------:R-:W-:Y:S01]  /*76a0*/  BSSY.RECONVERGENT B0, `(.L_x_152) ;  /* 0x0000010000007945 */ /* 0x000fe20003800200 */
[----:B------:R-:W-:-:S03]  /*76b0*/  ISETP.GE.AND P1, PT, R27, UR6, PT ;  /* 0x000000061b007c0c */ /* 0x000fc6000bf26270 */
[----:B------:R-:W-:-:S04]  /*76c0*/  FADD R11, -R26, R11 ;  /* 0x0000000b1a0b7221 */ /* 0x000fc80000000100 */
        /* <DEDUP_REMOVED lines=13> */
.L_x_153:
[----:B------:R-:W-:Y:S05]  /*77a0*/  BSYNC.RECONVERGENT B0 ;  /* 0x0000000000007941 */ /* 0x000fea0003800200 */
.L_x_152:
[----:B------:R-:W-:Y:S01]  /*77b0*/  BSSY.RECONVERGENT B0, `(.L_x_154) ;  /* 0x00000c2000007945 */ /* 0x000fe20003800200 */
[----:B------:R-:W-:Y:S02]  /*77c0*/  HFMA2 R16, -RZ, RZ, 0, 0 ;  /* 0x00000000ff107431 */ /* 0x000fe400000001ff */
[----:B------:R-:W-:Y:S01]  /*77d0*/  IMAD.MOV.U32 R10, RZ, RZ, RZ ;  /* 0x000000ffff0a7224 */ /* 0x000fe200078e00ff */
[----:B------:R-:W-:Y:S06]  /*77e0*/  @P1 BRA `(.L_x_155) ;  /* 0x0000000800f81947 */ /* 0x000fec0003800000 */
[----:B------:R-:W0:Y:S01]  /*77f0*/  LDCU UR6, c[0x0][0x3b0] ;  /* 0x00007600ff0677ac */ /* 0x000e220008000800 */
[----:B------:R-:W-:Y:S01]  /*7800*/  BSSY.RECONVERGENT B1, `(.L_x_156) ;  /* 0x0000062000017945 */ /* 0x000fe20003800200 */
[----:B------:R-:W-:Y:S01]  /*7810*/  MOV R10, RZ ;  /* 0x000000ff000a7202 */ /* 0x000fe20000000f00 */
[----:B------:R-:W-:Y:S01]  /*7820*/  IMAD.MOV.U32 R16, RZ, RZ, RZ ;  /* 0x000000ffff107224 */ /* 0x000fe200078e00ff */
[C---:B0-----:R-:W-:Y:S02]  /*7830*/  IADD3 R2, PT, PT, R27.reuse, -UR6, RZ ;  /* 0x800000061b027c10 */ /* 0x041fe4000fffe0ff */
[----:B------:R-:W-:Y:S02]  /*7840*/  IADD3 R0, PT, PT, -R27, UR6, RZ ;  /* 0x000000061b007c10 */ /* 0x000fe4000fffe1ff */
[----:B------:R-:W-:Y:S02]  /*7850*/  ISETP.GT.U32.AND P1, PT, R2, -0x10, PT ;  /* 0xfffffff00200780c */ /* 0x000fe40003f24070 */
[----:B------:R-:W-:-:S04]  /*7860*/  LOP3.LUT R24, R0, 0xf, RZ, 0xc0, !PT ;  /* 0x0000000f00187812 */ /* 0x000fc800078ec0ff */
[----:B------:R-:W-:-:S07]  /*7870*/  ISETP.NE.AND P0, PT, R24, RZ, PT ;  /* 0x000000ff1800720c */ /* 0x000fce0003f05270 */
[----:B------:R-:W-:Y:S06]  /*7880*/  @P1 BRA `(.L_x_157) ;  /* 0x0000000400641947 */ /* 0x000fec0003800000 */
[----:B------:R-:W-:Y:S02]  /*7890*/  LOP3.LUT R3, R0, 0xfffffff0, RZ, 0xc0, !PT ;  /* 0xfffffff000037812 */ /* 0x000fe400078ec0ff */
[----:B------:R-:W-:Y:S02]  /*78a0*/  IADD3 R2, PT, PT, R1, 0x20, RZ ;  /* 0x0000002001027810 */ /* 0x000fe40007ffe0ff */
[----:B------:R-:W-:Y:S01]  /*78b0*/  MOV R10, RZ ;  /* 0x000000ff000a7202 */ /* 0x000fe20000000f00 */
[----:B------:R-:W-:-:S07]  /*78c0*/  IMAD.MOV R3, RZ, RZ, -R3 ;  /* 0x000000ffff037224 */ /* 0x000fce00078e0a03 */
.L_x_158:
[----:B------:R-:W-:-:S05]  /*78d0*/  LEA R18, R27, R2, 0x2 ;  /* 0x000000021b127211 */ /* 0x000fca00078e10ff */
        /* <DEDUP_REMOVED lines=16> */
[----:B------:R-:W-:Y:S01]  /*79e0*/  IADD3 R3, PT, PT, R3, 0x10, RZ ;  /* 0x0000001003037810 */ /* 0x000fe20007ffe0ff */
[----:B------:R-:W-:Y:S01]  /*79f0*/  VIADD R27, R27, 0x10 ;  /* 0x000000101b1b7836 */ /* 0x000fe20000000000 */
[C---:B--2---:R-:W-:Y:S01]  /*7a00*/  FSETP.GEU.AND P1, PT, R20.reuse, RZ, PT ;  /* 0x000000ff1400720b */ /* 0x044fe20003f2e000 */
[--C-:B------:R-:W-:Y:S01]  /*7a10*/  FADD R20, R20, -R8.reuse ;  /* 0x8000000814147221 */ /* 0x100fe20000000000 */
[C---:B---3--:R-:W-:Y:S01]  /*7a20*/  FSETP.GEU.AND P3, PT, R22.reuse, RZ, PT ;  /* 0x000000ff1600720b */ /* 0x048fe20003f6e000 */
[----:B------:R-:W-:-:S02]  /*7a30*/  FADD R22, R22, -R8 ;  /* 0x8000000816167221 */ /* 0x000fc40000000000 */
[----:B------:R-:W-:Y:S01]  /*7a40*/  FFMA R16, R20, R20, R16 ;  /* 0x0000001414107223 */ /* 0x000fe20000000010 */
[C---:B----4-:R-:W-:Y:S01]  /*7a50*/  FSETP.GEU.AND P4, PT, R26.reuse, RZ, PT ;  /* 0x000000ff1a00720b */ /* 0x050fe20003f8e000 */
[----:B------:R-:W-:Y:S02]  /*7a60*/  FADD R26, R26, -R8 ;  /* 0x800000081a1a7221 */ /* 0x000fe40000000000 */
[----:B------:R-:W-:-:S04]  /*7a70*/  FFMA R16, R22, R22, R16 ;  /* 0x0000001616107223 */ /* 0x000fc80000000010 */
[----:B------:R-:W-:Y:S01]  /*7a80*/  @!P1 FFMA R10, R20, R20, R10 ;  /* 0x00000014140a9223 */ /* 0x000fe2000000000a */
[C---:B-----5:R-:W-:Y:S01]  /*7a90*/  FSETP.GEU.AND P1, PT, R9.reuse, RZ, PT ;  /* 0x000000ff0900720b */ /* 0x060fe20003f2e000 */
[----:B------:R-:W-:Y:S01]  /*7aa0*/  FADD R9, R9, -R8 ;  /* 0x8000000809097221 */ /* 0x000fe20000000000 */
[C---:B------:R-:W-:Y:S01]  /*7ab0*/  FSETP.GEU.AND P2, PT, R13.reuse, RZ, PT ;  /* 0x000000ff0d00720b */ /* 0x040fe20003f4e000 */
[----:B------:R-:W-:Y:S01]  /*7ac0*/  @!P3 FFMA R10, R22, R22, R10 ;  /* 0x00000016160ab223 */ /* 0x000fe2000000000a */
[CC--:B------:R-:W-:Y:S01]  /*7ad0*/  FFMA R16, R26.reuse, R26.reuse, R16 ;  /* 0x0000001a1a107223 */ /* 0x0c0fe20000000010 */
[----:B------:R-:W-:Y:S01]  /*7ae0*/  FADD R13, R13, -R8 ;  /* 0x800000080d0d7221 */ /* 0x000fe20000000000 */
[----:B------:R-:W-:Y:S01]  /*7af0*/  FSETP.GEU.AND P3, PT, R15, RZ, PT ;  /* 0x000000ff0f00720b */ /* 0x000fe20003f6e000 */
[----:B------:R-:W-:Y:S01]  /*7b00*/  @!P4 FFMA R10, R26, R26, R10 ;  /* 0x0000001a1a0ac223 */ /* 0x000fe2000000000a */
[----:B------:R-:W-:Y:S01]  /*7b10*/  FFMA R16, R9, R9, R16 ;  /* 0x0000000909107223 */ /* 0x000fe20000000010 */
[--C-:B------:R-:W-:Y:S01]  /*7b20*/  FADD R15, R15, -R8.reuse ;  /* 0x800000080f0f7221 */ /* 0x100fe20000000000 */
[C---:B------:R-:W-:Y:S01]  /*7b30*/  FSETP.GEU.AND P4, PT, R19.reuse, RZ, PT ;  /* 0x000000ff1300720b */ /* 0x040fe20003f8e000 */
[----:B------:R-:W-:Y:S01]  /*7b40*/  FADD R19, R19, -R8 ;  /* 0x8000000813137221 */ /* 0x000fe20000000000 */
[----:B------:R-:W-:Y:S01]  /*7b50*/  FFMA R16, R13, R13, R16 ;  /* 0x0000000d0d107223 */ /* 0x000fe20000000010 */
[----:B------:R-:W-:Y:S01]  /*7b60*/  @!P1 FFMA R10, R9, R9, R10 ;  /* 0x00000009090a9223 */ /* 0x000fe2000000000a */
        /* <DEDUP_REMOVED lines=36> */
[----:B------:R-:W-:-:S02]  /*7db0*/  ISETP.NE.AND P2, PT, R3, RZ, PT ;  /* 0x000000ff0300720c */ /* 0x000fc40003f45270 */
[----:B------:R-:W-:Y:S01]  /*7dc0*/  FFMA R16, R9, R9, R16 ;  /* 0x0000000909107223 */ /* 0x000fe20000000010 */
[----:B------:R-:W-:-:S03]  /*7dd0*/  @!P3 FFMA R10, R37, R37, R10 ;  /* 0x00000025250ab223 */ /* 0x000fc6000000000a */
[----:B------:R-:W-:Y:S01]  /*7de0*/  FFMA R16, R13, R13, R16 ;  /* 0x0000000d0d107223 */ /* 0x000fe20000000010 */
[----:B------:R-:W-:-:S04]  /*7df0*/  @!P4 FFMA R10, R9, R9, R10 ;  /* 0x00000009090ac223 */ /* 0x000fc8000000000a */
[----:B------:R-:W-:Y:S02]  /*7e00*/  @!P1 FFMA R10, R13, R13, R10 ;  /* 0x0000000d0d0a9223 */ /* 0x000fe4000000000a */
[----:B------:R-:W-:Y:S05]  /*7e10*/  @P2 BRA `(.L_x_158) ;  /* 0xfffffff800ac2947 */ /* 0x000fea000383ffff */
.L_x_157:
[----:B------:R-:W-:Y:S05]  /*7e20*/  BSYNC.RECONVERGENT B1 ;  /* 0x0000000000017941 */ /* 0x000fea0003800200 */
.L_x_156:
        /* <DEDUP_REMOVED lines=15> */
[----:B------:R-:W-:-:S02]  /*7f20*/  IADD3 R27, PT, PT, R27, 0x8, RZ ;  /* 0x000000081b1b7810 */ /* 0x000fc40007ffe0ff */
[C---:B--2---:R-:W-:Y:S01]  /*7f30*/  FSETP.GEU.AND P2, PT, R3.reuse, RZ, PT ;  /* 0x000000ff0300720b */ /* 0x044fe20003f4e000 */
[--C-:B------:R-:W-:Y:S01]  /*7f40*/  FADD R3, R3, -R8.reuse ;  /* 0x8000000803037221 */ /* 0x100fe20000000000 */
[C---:B---3--:R-:W-:Y:S01]  /*7f50*/  FSETP.GEU.AND P3, PT, R9.reuse, RZ, PT ;  /* 0x000000ff0900720b */ /* 0x048fe20003f6e000 */
[----:B------:R-:W-:Y:S02]  /*7f60*/  FADD R9, R9, -R8 ;  /* 0x8000000809097221 */ /* 0x000fe40000000000 */
[----:B------:R-:W-:Y:S01]  /*7f70*/  FFMA R16, R3, R3, R16 ;  /* 0x0000000303107223 */ /* 0x000fe20000000010 */
[C---:B----4-:R-:W-:Y:S01]  /*7f80*/  FSETP.GEU.AND P4, PT, R13.reuse, RZ, PT ;  /* 0x000000ff0d00720b */ /* 0x050fe20003f8e000 */
[----:B------:R-:W-:Y:S02]  /*7f90*/  FADD R13, R13, -R8 ;  /* 0x800000080d0d7221 */ /* 0x000fe40000000000 */
[----:B------:R-:W-:Y:S01]  /*7fa0*/  FFMA R16, R9, R9, R16 ;  /* 0x0000000909107223 */ /* 0x000fe20000000010 */
[----:B-----5:R-:W-:-:S03]  /*7fb0*/  FSETP.GEU.AND P1, PT, R15, RZ, PT ;  /* 0x000000ff0f00720b */ /* 0x020fc60003f2e000 */
[----:B------:R-:W-:Y:S01]  /*7fc0*/  @!P2 FFMA R10, R3, R3, R10 ;  /* 0x00000003030aa223 */ /* 0x000fe2000000000a */
[----:B------:R-:W-:Y:S01]  /*7fd0*/  FADD R15, R15, -R8 ;  /* 0x800000080f0f7221 */ /* 0x000fe20000000000 */
[----:B------:R-:W-:Y:S01]  /*7fe0*/  FFMA R16, R13, R13, R16 ;  /* 0x0000000d0d107223 */ /* 0x000fe20000000010 */
[----:B------:R-:W-:Y:S01]  /*7ff0*/  FSETP.GEU.AND P2, PT, R19, RZ, PT ;  /* 0x000000ff1300720b */ /* 0x000fe20003f4e000 */
        /* <DEDUP_REMOVED lines=14> */
[----:B------:R-:W-:-:S02]  /*80e0*/  FFMA R16, R25, R25, R16 ;  /* 0x0000001919107223 */ /* 0x000fc40000000010 */
[----:B------:R-:W-:Y:S02]  /*80f0*/  @!P3 FFMA R10, R21, R21, R10 ;  /* 0x00000015150ab223 */ /* 0x000fe4000000000a */
[----:B------:R-:W-:Y:S02]  /*8100*/  FFMA R16, R29, R29, R16 ;  /* 0x0000001d1d107223 */ /* 0x000fe40000000010 */
[----:B------:R-:W-:-:S04]  /*8110*/  @!P4 FFMA R10, R25, R25, R10 ;  /* 0x00000019190ac223 */ /* 0x000fc8000000000a */
[----:B------:R-:W-:-:S07]  /*8120*/  @!P1 FFMA R10, R29, R29, R10 ;  /* 0x0000001d1d0a9223 */ /* 0x000fce000000000a */
.L_x_160:
[----:B------:R-:W-:Y:S05]  /*8130*/  BSYNC.RECONVERGENT B1 ;  /* 0x0000000000017941 */ /* 0x000fea0003800200 */
.L_x_159:
        /* <DEDUP_REMOVED lines=23> */
[----:B------:R-:W-:Y:S02]  /*82b0*/  FFMA R16, R13, R13, R16 ;  /* 0x0000000d0d107223 */ /* 0x000fe40000000010 */
[----:B------:R-:W-:Y:S02]  /*82c0*/  @!P2 FFMA R10, R9, R9, R10 ;  /* 0x00000009090aa223 */ /* 0x000fe4000000000a */
[----:B------:R-:W-:Y:S02]  /*82d0*/  FFMA R16, R15, R15, R16 ;  /* 0x0000000f0f107223 */ /* 0x000fe40000000010 */
[----:B------:R-:W-:-:S04]  /*82e0*/  @!P3 FFMA R10, R13, R13, R10 ;  /* 0x0000000d0d0ab223 */ /* 0x000fc8000000000a */
[----:B------:R-:W-:-:S07]  /*82f0*/  @!P4 FFMA R10, R15, R15, R10 ;  /* 0x0000000f0f0ac223 */ /* 0x000fce000000000a */
.L_x_162:
[----:B------:R-:W-:Y:S05]  /*8300*/  BSYNC.RECONVERGENT B1 ;  /* 0x0000000000017941 */ /* 0x000fea0003800200 */
.L_x_161:
[----:B------:R-:W-:Y:S05]  /*8310*/  @!P1 BRA `(.L_x_155) ;  /* 0x00000000002c9947 */ /* 0x000fea0003800000 */
[----:B------:R-:W-:-:S07]  /*8320*/  IMAD.MOV R0, RZ, RZ, -R0 ;  /* 0x000000ffff007224 */ /* 0x000fce00078e0a00 */
.L_x_163:
[----:B------:R-:W-:-:S05]  /*8330*/  LEA R2, R27, UR8, 0x2 ;  /* 0x000000081b027c11 */ /* 0x000fca000f8e10ff */
[----:B------:R-:W2:Y:S01]  /*8340*/  LDL R3, [R2] ;  /* 0x0000000002037983 */ /* 0x000ea20000100800 */
[----:B------:R-:W-:Y:S02]  /*8350*/  IADD3 R0, PT, PT, R0, 0x1, RZ ;  /* 0x0000000100007810 */ /* 0x000fe40007ffe0ff */
[----:B------:R-:W-:Y:S02]  /*8360*/  IADD3 R27, PT, PT, R27, 0x1, RZ ;  /* 0x000000011b1b7810 */ /* 0x000fe40007ffe0ff */
[----:B------:R-:W-:Y:S02]  /*8370*/  ISETP.NE.AND P1, PT, R0, RZ, PT ;  /* 0x000000ff0000720c */ /* 0x000fe40003f25270 */
[C---:B--2---:R-:W-:Y:S01]  /*8380*/  FSETP.GEU.AND P0, PT, R3.reuse, RZ, PT ;  /* 0x000000ff0300720b */ /* 0x044fe20003f0e000 */
[----:B------:R-:W-:-:S04]  /*8390*/  FADD R3, R3, -R8 ;  /* 0x8000000803037221 */ /* 0x000fc80000000000 */
[----:B------:R-:W-:-:S08]  /*83a0*/  FFMA R16, R3, R3, R16 ;  /* 0x0000000303107223 */ /* 0x000fd00000000010 */
[----:B------:R-:W-:Y:S01]  /*83b0*/  @!P0 FFMA R10, R3, R3, R10 ;  /* 0x00000003030a8223 */ /* 0x000fe2000000000a */
[----:B------:R-:W-:Y:S06]  /*83c0*/  @P1 BRA `(.L_x_163) ;  /* 0xfffffffc00d81947 */ /* 0x000fec000383ffff */
.L_x_155:
[----:B------:R-:W-:Y:S05]  /*83d0*/  BSYNC.RECONVERGENT B0 ;  /* 0x0000000000007941 */ /* 0x000fea0003800200 */
.L_x_154:
        /* <DEDUP_REMOVED lines=13> */
[----:B------:R-:W-:-:S07]  /*84b0*/  MOV R2, R0 ;  /* 0x0000000000027202 */ /* 0x000fce0000000f00 */
.L_x_165:
[----:B------:R-:W-:Y:S05]  /*84c0*/  BSYNC.RECONVERGENT B0 ;  /* 0x0000000000007941 */ /* 0x000fea0003800200 */
.L_x_164:
[----:B------:R-:W-:Y:S01]  /*84d0*/  VIADD R0, R2, 0xf3000000 ;  /* 0xf300000002007836 */ /* 0x000fe20000000000 */
[----:B------:R0:W1:Y:S01]  /*84e0*/  MUFU.RSQ R3, R2 ;  /* 0x0000000200037308 */ /* 0x0000620000001400 */
[----:B------:R-:W-:Y:S03]  /*84f0*/  BSSY.RECONVERGENT B0, `(.L_x_166) ;  /* 0x000000b000007945 */ /* 0x000fe60003800200 */
[----:B------:R-:W-:-:S13]  /*8500*/  ISETP.GT.U32.AND P0, PT, R0, 0x727fffff, PT ;  /* 0x727fffff0000780c */ /* 0x000fda0003f04070 */
[----:B01----:R-:W-:Y:S05]  /*8510*/  @!P0 BRA `(.L_x_167) ;  /* 0x0000000000108947 */ /* 0x003fea0003800000 */
[----:B------:R-:W-:-:S07]  /*8520*/  MOV R0, 0x8540 ;  /* 0x0000854000007802 */ /* 0x000fce0000000f00 */
[----:B------:R-:W-:Y:S05]  /*8530*/  CALL.REL.NOINC `($__internal_0_$__cuda_sm20_sqrt_rn_f32_slowpath) ;  /* 0x0000000400a47944 */ /* 0x000fea0003c00000 */
[----:B------:R-:W-:Y:S01]  /*8540*/  MOV R9, R32 ;  /* 0x0000002000097202 */ /* 0x000fe20000000f00 */
[----:B------:R-:W-:Y:S06]  /*8550*/  BRA `(.L_x_168) ;  /* 0x0000000000107947 */ /* 0x000fec0003800000 */
.L_x_167:
[C---:B------:R-:W-:Y:S01]  /*8560*/  FMUL.FTZ R9, R3.reuse, R2 ;  /* 0x0000000203097220 */ /* 0x040fe20000410000 */
[----:B------:R-:W-:-:S03]  /*8570*/  FMUL.FTZ R0, R3, 0.5 ;  /* 0x3f00000003007820 */ /* 0x000fc60000410000 */
[----:B------:R-:W-:-:S04]  /*8580*/  FFMA R2, -R9, R9, R2 ;  /* 0x0000000909027223 */ /* 0x000fc80000000102 */
[----:B------:R-:W-:-:S07]  /*8590*/  FFMA R9, R2, R0, R9 ;  /* 0x0000000002097223 */ /* 0x000fce0000000009 */
.L_x_168:
[----:B------:R-:W-:Y:S05]  /*85a0*/  BSYNC.RECONVERGENT B0 ;  /* 0x0000000000007941 */ /* 0x000fea0003800200 */
.L_x_166:
        /* <DEDUP_REMOVED lines=13> */
.L_x_170:
[----:B------:R-:W-:Y:S05]  /*8680*/  BSYNC.RECONVERGENT B0 ;  /* 0x0000000000007941 */ /* 0x000fea0003800200 */
.L_x_169:
[----:B------:R-:W-:Y:S01]  /*8690*/  IADD3 R2, PT, PT, R0, -0xd000000, RZ ;  /* 0xf300000000027810 */ /* 0x000fe20007ffe0ff */
[----:B------:R0:W1:Y:S01]  /*86a0*/  MUFU.RSQ R3, R0 ;  /* 0x0000000000037308 */ /* 0x0000620000001400 */
[----:B------:R-:W-:Y:S02]  /*86b0*/  BSSY.RECONVERGENT B0, `(.L_x_171) ;  /* 0x000000c000007945 */ /* 0x000fe40003800200 */
[----:B------:R-:W-:-:S13]  /*86c0*/  ISETP.GT.U32.AND P0, PT, R2, 0x727fffff, PT ;  /* 0x727fffff0200780c */ /* 0x000fda0003f04070 */
[----:B0-----:R-:W-:Y:S05]  /*86d0*/  @!P0 BRA `(.L_x_172) ;  /* 0x0000000000148947 */ /* 0x001fea0003800000 */
[----:B------:R-:W-:Y:S02]  /*86e0*/  MOV R2, R0 ;  /* 0x0000000000027202 */ /* 0x000fe40000000f00 */
[----:B------:R-:W-:-:S07]  /*86f0*/  MOV R0, 0x8710 ;  /* 0x0000871000007802 */ /* 0x000fce0000000f00 */
[----:B-1----:R-:W-:Y:S05]  /*8700*/  CALL.REL.NOINC `($__internal_0_$__cuda_sm20_sqrt_rn_f32_slowpath) ;  /* 0x0000000400307944 */ /* 0x002fea0003c00000 */
[----:B------:R-:W-:Y:S01]  /*8710*/  IMAD.MOV.U32 R11, RZ, RZ, R32 ;  /* 0x000000ffff0b7224 */ /* 0x000fe200078e0020 */
[----:B------:R-:W-:Y:S06]  /*8720*/  BRA `(.L_x_173) ;  /* 0x0000000000107947 */ /* 0x000fec0003800000 */
.L_x_172:
[C---:B-1----:R-:W-:Y:S01]  /*8730*/  FMUL.FTZ R11, R3.reuse, R0 ;  /* 0x00000000030b7220 */ /* 0x042fe20000410000 */
[----:B------:R-:W-:-:S03]  /*8740*/  FMUL.FTZ R2, R3, 0.5 ;  /* 0x3f00000003027820 */ /* 0x000fc60000410000 */
[----:B------:R-:W-:-:S04]  /*8750*/  FFMA R0, -R11, R11, R0 ;  /* 0x0000000b0b007223 */ /* 0x000fc80000000100 */
[----:B------:R-:W-:-:S07]  /*8760*/  FFMA R11, R0, R2, R11 ;  /* 0x00000002000b7223 */ /* 0x000fce000000000b */
.L_x_173:
[----:B------:R-:W-:Y:S05]  /*8770*/  BSYNC.RECONVERGENT B0 ;  /* 0x0000000000007941 */ /* 0x000fea0003800200 */
.L_x_171:
[----:B------:R-:W-:Y:S01]  /*8780*/  FSETP.GT.AND P0, PT, R9, RZ, PT ;  /* 0x000000ff0900720b */ /* 0x000fe20003f04000 */
[----:B------:R-:W-:Y:S01]  /*8790*/  BSSY.RECONVERGENT B0, `(.L_x_174) ;  /* 0x0000013000007945 */ /* 0x000fe20003800200 */
[----:B------:R-:W-:-:S11]  /*87a0*/  HFMA2 R10, -RZ, RZ, 0, 0 ;  /* 0x00000000ff0a7431 */ /* 0x000fd600000001ff */
[----:B------:R-:W-:Y:S05]  /*87b0*/  @!P0 BRA `(.L_x_175) ;  /* 0x0000000000408947 */ /* 0x000fea0003800000 */
[----:B------:R-:W-:Y:S01]  /*87c0*/  FMUL R10, R9, 15.874507904052734375 ;  /* 0x417dfdfc090a7820 */ /* 0x000fe20000400000 */
[----:B------:R-:W-:Y:S01]  /*87d0*/  FMUL R3, R8, 252 ;  /* 0x437c000008037820 */ /* 0x000fe20000400000 */
        /* <DEDUP_REMOVED lines=12> */
.L_x_177:
[----:B------:R-:W-:Y:S05]  /*88a0*/  BSYNC.RECONVERGENT B1 ;  /* 0x0000000000017941 */ /* 0x000fea0003800200 */
.L_x_176:
[----:B------:R-:W-:-:S07]  /*88b0*/  IMAD.MOV.U32 R10, RZ, RZ, R0 ;  /* 0x000000ffff0a7224 */ /* 0x000fce00078e0000 */
.L_x_175:
[----:B------:R-:W-:Y:S05]  /*88c0*/  BSYNC.RECONVERGENT B0 ;  /* 0x0000000000007941 */ /* 0x000fea0003800200 */
.L_x_174:
        /* <DEDUP_REMOVED lines=18> */
.L_x_181:
[----:B------:R-:W-:Y:S05]  /*89f0*/  BSYNC.RECONVERGENT B1 ;  /* 0x0000000000017941 */ /* 0x000fea0003800200 */
.L_x_180:
[----:B------:R-:W-:-:S07]  /*8a00*/  IMAD.MOV.U32 R9, RZ, RZ, R0 ;  /* 0x000000ffff097224 */ /* 0x000fce00078e0000 */
.L_x_179:
[----:B------:R-:W-:Y:S05]  /*8a10*/  BSYNC.RECONVERGENT B0 ;  /* 0x0000000000007941 */ /* 0x000fea0003800200 */
.L_x_178:
[----:B------:R-:W0:Y:S01]  /*8a20*/  LDC R11, c[0x0][0x3b8] ;  /* 0x0000ee00ff0b7b82 */ /* 0x000e220000000800 */
[----:B------:R-:W-:Y:S07]  /*8a30*/  BSSY.RECONVERGENT B0, `(.L_x_182) ;  /* 0x0000010000007945 */ /* 0x000fee0003800200 */
[----:B------:R-:W1:Y:S01]  /*8a40*/  LDC.64 R12, c[0x0][0x3a8] ;  /* 0x0000ea00ff0c7b82 */ /* 0x000e620000000a00 */
[----:B0-----:R-:W0:Y:S08]  /*8a50*/  MUFU.RCP R0, R11 ;  /* 0x0000000b00007308 */ /* 0x001e300000001000 */
[----:B------:R-:W2:Y:S01]  /*8a60*/  FCHK P0, R4, R11 ;  /* 0x0000000b04007302 */ /* 0x000ea20000000000 */
[----:B-1----:R-:W-:-:S04]  /*8a70*/  IMAD.WIDE R12, R28, 0x20, R12 ;  /* 0x000000201c0c7825 */ /* 0x002fc800078e020c */
[----:B0-----:R-:W-:-:S04]  /*8a80*/  FFMA R3, R0, -R11, 1 ;  /* 0x3f80000000037423 */ /* 0x001fc8000000080b */
[----:B------:R-:W-:-:S04]  /*8a90*/  FFMA R3, R0, R3, R0 ;  /* 0x0000000300037223 */ /* 0x000fc80000000000 */
[----:B------:R-:W-:-:S04]  /*8aa0*/  FFMA R0, R4, R3, RZ ;  /* 0x0000000304007223 */ /* 0x000fc800000000ff */
[----:B------:R-:W-:-:S04]  /*8ab0*/  FFMA R2, R0, -R11, R4 ;  /* 0x8000000b00027223 */ /* 0x000fc80000000004 */
[----:B------:R-:W-:Y:S01]  /*8ac0*/  FFMA R0, R3, R2, R0 ;  /* 0x0000000203007223 */ /* 0x000fe20000000000 */
[----:B--2---:R-:W-:Y:S06]  /*8ad0*/  @!P0 BRA `(.L_x_183) ;  /* 0x0000000000148947 */ /* 0x004fec0003800000 */
[----:B------:R-:W0:Y:S01]  /*8ae0*/  LDCU UR6, c[0x0][0x3b8] ;  /* 0x00007700ff0677ac */ /* 0x000e220008000800 */
[----:B------:R-:W-:Y:S02]  /*8af0*/  MOV R3, R4 ;  /* 0x0000000400037202 */ /* 0x000fe40000000f00 */
[----:B------:R-:W-:Y:S02]  /*8b00*/  MOV R30, 0x8b30 ;  /* 0x00008b30001e7802 */ /* 0x000fe40000000f00 */
[----:B0-----:R-:W-:-:S07]  /*8b10*/  MOV R0, UR6 ;  /* 0x0000000600007c02 */ /* 0x001fce0008000f00 */
[----:B------:R-:W-:Y:S05]  /*8b20*/  CALL.REL.NOINC `($__internal_1_$__cuda_sm3x_div_rn_noftz_f32_slowpath) ;  /* 0x0000000000807944 */ /* 0x000fea0003c00000 */
.L_x_183:
[----:B------:R-:W-:Y:S05]  /*8b30*/  BSYNC.RECONVERGENT B0 ;  /* 0x0000000000007941 */ /* 0x000fea0003800200 */
.L_x_182:
[----:B------:R-:W-:Y:S04]  /*8b40*/  STG.E desc[UR4][R12.64], R0 ;  /* 0x000000000c007986 */ /* 0x000fe8000c101904 */
[----:B------:R-:W-:Y:S04]  /*8b50*/  STG.E desc[UR4][R12.64+0x4], R10 ;  /* 0x0000040a0c007986 */ /* 0x000fe8000c101904 */
[----:B------:R-:W-:Y:S04]  /*8b60*/  STG.E desc[UR4][R12.64+0x8], R9 ;  /* 0x000008090c007986 */ /* 0x000fe8000c101904 */
[----:B------:R-:W-:Y:S04]  /*8b70*/  STG.E desc[UR4][R12.64+0xc], R17 ;  /* 0x00000c110c007986 */ /* 0x000fe8000c101904 */
[----:B------:R-:W-:Y:S04]  /*8b80*/  STG.E desc[UR4][R12.64+0x10], R7 ;  /* 0x000010070c007986 */ /* 0x000fe8000c101904 */
[----:B------:R-:W-:Y:S04]  /*8b90*/  STG.E desc[UR4][R12.64+0x14], R23 ;  /* 0x000014170c007986 */ /* 0x000fe8000c101904 */
[----:B------:R-:W-:Y:S04]  /*8ba0*/  STG.E desc[UR4][R12.64+0x18], R6 ;  /* 0x000018060c007986 */ /* 0x000fe8000c101904 */
[----:B------:R-:W-:Y:S01]  /*8bb0*/  STG.E desc[UR4][R12.64+0x1c], R5 ;  /* 0x00001c050c007986 */ /* 0x000fe2000c101904 */
[----:B------:R-:W-:Y:S05]  /*8bc0*/  EXIT ;  /* 0x000000000000794d */ /* 0x000fea0003800000 */
        .weak           $__internal_0_$__cuda_sm20_sqrt_rn_f32_slowpath
        .type           $__internal_0_$__cuda_sm20_sqrt_rn_f32_slowpath,@function
        .size           $__internal_0_$__cuda_sm20_sqrt_rn_f32_slowpath,($__internal_1_$__cuda_sm3x_div_rn_noftz_f32_slowpath - $__internal_0_$__cuda_sm20_sqrt_rn_f32_slowpath)
$__internal_0_$__cuda_sm20_sqrt_rn_f32_slowpath:
[----:B------:R-:W-:-:S13]  /*8bd0*/  LOP3.LUT P0, RZ, R2, 0x7fffffff, RZ, 0xc0, !PT ;  /* 0x7fffffff02ff7812 */ /* 0x000fda000780c0ff */
[----:B------:R-:W-:Y:S01]  /*8be0*/  @!P0 IMAD.MOV.U32 R32, RZ, RZ, R2 ;  /* 0x000000ffff208224 */ /* 0x000fe200078e0002 */
[----:B------:R-:W-:Y:S06]  /*8bf0*/  @!P0 BRA `(.L_x_184) ;  /* 0x0000000000408947 */ /* 0x000fec0003800000 */
[----:B------:R-:W-:-:S13]  /*8c00*/  FSETP.GEU.FTZ.AND P0, PT, R2, RZ, PT ;  /* 0x000000ff0200720b */ /* 0x000fda0003f1e000 */
[----:B------:R-:W-:Y:S01]  /*8c10*/  @!P0 MOV R32, 0x7fffffff ;  /* 0x7fffffff00208802 */ /* 0x000fe20000000f00 */
[----:B------:R-:W-:Y:S06]  /*8c20*/  @!P0 BRA `(.L_x_184) ;  /* 0x0000000000348947 */ /* 0x000fec0003800000 */
[----:B------:R-:W-:-:S13]  /*8c30*/  FSETP.GTU.FTZ.AND P0, PT, |R2|, +INF , PT ;  /* 0x7f8000000200780b */ /* 0x000fda0003f1c200 */
[----:B------:R-:W-:Y:S01]  /*8c40*/  @P0 FADD.FTZ R32, R2, 1 ;  /* 0x3f80000002200421 */ /* 0x000fe20000010000 */
[----:B------:R-:W-:Y:S06]  /*8c50*/  @P0 BRA `(.L_x_184) ;  /* 0x0000000000280947 */ /* 0x000fec0003800000 */
[----:B------:R-:W-:-:S13]  /*8c60*/  FSETP.NEU.FTZ.AND P0, PT, |R2|, +INF , PT ;  /* 0x7f8000000200780b */ /* 0x000fda0003f1d200 */
[----:B------:R-:W-:-:S04]  /*8c70*/  @P0 FFMA R31, R2, 1.84467440737095516160e+19, RZ ;  /* 0x5f800000021f0823 */ /* 0x000fc800000000ff */
[----:B------:R-:W0:Y:S02]  /*8c80*/  @P0 MUFU.RSQ R32, R31 ;  /* 0x0000001f00200308 */ /* 0x000e240000001400 */
[----:B0-----:R-:W-:Y:S01]  /*8c90*/  @P0 FMUL.FTZ R30, R31, R32 ;  /* 0x000000201f1e0220 */ /* 0x001fe20000410000 */
[----:B------:R-:W-:Y:S01]  /*8ca0*/  @P0 FMUL.FTZ R3, R32, 0.5 ;  /* 0x3f00000020030820 */ /* 0x000fe20000410000 */
[----:B------:R-:W-:Y:S02]  /*8cb0*/  @!P0 MOV R32, R2 ;  /* 0x0000000200208202 */ /* 0x000fe40000000f00 */
[----:B------:R-:W-:-:S04]  /*8cc0*/  @P0 FADD.FTZ R29, -R30, -RZ ;  /* 0x800000ff1e1d0221 */ /* 0x000fc80000010100 */
[----:B------:R-:W-:-:S04]  /*8cd0*/  @P0 FFMA R29, R30, R29, R31 ;  /* 0x0000001d1e1d0223 */ /* 0x000fc8000000001f */
[----:B------:R-:W-:-:S04]  /*8ce0*/  @P0 FFMA R3, R29, R3, R30 ;  /* 0x000000031d030223 */ /* 0x000fc8000000001e */
[----:B------:R-:W-:-:S07]  /*8cf0*/  @P0 FMUL.FTZ R32, R3, 2.3283064365386962891e-10 ;  /* 0x2f80000003200820 */ /* 0x000fce0000410000 */
.L_x_184:
[----:B------:R-:W-:Y:S02]  /*8d00*/  HFMA2 R3, -RZ, RZ, 0, 0 ;  /* 0x00000000ff037431 */ /* 0x000fe400000001ff */
[----:B------:R-:W-:-:S04]  /*8d10*/  IMAD.MOV.U32 R2, RZ, RZ, R0 ;  /* 0x000000ffff027224 */ /* 0x000fc800078e0000 */
[----:B------:R-:W-:Y:S05]  /*8d20*/  RET.REL.NODEC R2 `(_Z26backtest_strategies_kernelPKfS0_S0_S0_PK14StrategyParamsP14BacktestResultiifff) ;  /* 0xffffff7002b47950 */ /* 0x000fea0003c3ffff */
        .weak           $__internal_1_$__cuda_sm3x_div_rn_noftz_f32_slowpath
        .type           $__internal_1_$__cuda_sm3x_div_rn_noftz_f32_slowpath,@function
        .size           $__internal_1_$__cuda_sm3x_div_rn_noftz_f32_slowpath,(.L_x_198 - $__internal_1_$__cuda_sm3x_div_rn_noftz_f32_slowpath)
$__internal_1_$__cuda_sm3x_div_rn_noftz_f32_slowpath:
[----:B------:R-:W-:Y:S01]  /*8d30*/  SHF.R.U32.HI R2, RZ, 0x17, R0 ;  /* 0x00000017ff027819 */ /* 0x000fe20000011600 */
[----:B------:R-:W-:Y:S01]  /*8d40*/  BSSY.RECONVERGENT B4, `(.L_x_185) ;  /* 0x0000062000047945 */ /* 0x000fe20003800200 */
[----:B------:R-:W-:Y:S02]  /*8d50*/  SHF.R.U32.HI R31, RZ, 0x17, R3 ;  /* 0x00000017ff1f7819 */ /* 0x000fe40000011603 */
[----:B------:R-:W-:Y:S02]  /*8d60*/  LOP3.LUT R2, R2, 0xff, RZ, 0xc0, !PT ;  /* 0x000000ff02027812 */ /* 0x000fe400078ec0ff */
[----:B------:R-:W-:Y:S02]  /*8d70*/  LOP3.LUT R31, R31, 0xff, RZ, 0xc0, !PT ;  /* 0x000000ff1f1f7812 */ /* 0x000fe400078ec0ff */
[----:B------:R-:W-:-:S03]  /*8d80*/  IADD3 R35, PT, PT, R2, -0x1, RZ ;  /* 0xffffffff02237810 */ /* 0x000fc60007ffe0ff */
[----:B------:R-:W-:Y:S01]  /*8d90*/  VIADD R34, R31, 0xffffffff ;  /* 0xffffffff1f227836 */ /* 0x000fe20000000000 */
[----:B------:R-:W-:-:S04]  /*8da0*/  ISETP.GT.U32.AND P0, PT, R35, 0xfd, PT ;  /* 0x000000fd2300780c */ /* 0x000fc80003f04070 */
[----:B------:R-:W-:-:S13]  /*8db0*/  ISETP.GT.U32.OR P0, PT, R34, 0xfd, P0 ;  /* 0x000000fd2200780c */ /* 0x000fda0000704470 */
[----:B------:R-:W-:Y:S01]  /*8dc0*/  @!P0 MOV R29, RZ ;  /* 0x000000ff001d8202 */ /* 0x000fe20000000f00 */
[----:B------:R-:W-:Y:S06]  /*8dd0*/  @!P0 BRA `(.L_x_186) ;  /* 0x00000000005c8947 */ /* 0x000fec0003800000 */
[----:B------:R-:W-:Y:S02]  /*8de0*/  FSETP.GTU.FTZ.AND P0, PT, |R3|, +INF , PT ;  /* 0x7f8000000300780b */ /* 0x000fe40003f1c200 */
[----:B------:R-:W-:-:S04]  /*8df0*/  FSETP.GTU.FTZ.AND P4, PT, |R0|, +INF , PT ;  /* 0x7f8000000000780b */ /* 0x000fc80003f9c200 */
[----:B------:R-:W-:-:S13]  /*8e00*/  PLOP3.LUT P0, PT, P0, P4, PT, 0xf8, 0x8f ;  /* 0x00000000008f781c */ /* 0x000fda0000709f70 */
[----:B------:R-:W-:Y:S05]  /*8e10*/  @P0 BRA `(.L_x_187) ;  /* 0x00000004004c0947 */ /* 0x000fea0003800000 */
[----:B------:R-:W-:-:S13]  /*8e20*/  LOP3.LUT P0, RZ, R0, 0x7fffffff, R3, 0xc8, !PT ;  /* 0x7fffffff00ff7812 */ /* 0x000fda000780c803 */
[----:B------:R-:W-:Y:S05]  /*8e30*/  @!P0 BRA `(.L_x_188) ;  /* 0x00000004003c8947 */ /* 0x000fea0003800000 */
[C---:B------:R-:W-:Y:S02]  /*8e40*/  FSETP.NEU.FTZ.AND P5, PT, |R3|.reuse, +INF , PT ;  /* 0x7f8000000300780b */ /* 0x040fe40003fbd200 */
[----:B------:R-:W-:Y:S02]  /*8e50*/  FSETP.NEU.FTZ.AND P0, PT, |R0|, +INF , PT ;  /* 0x7f8000000000780b */ /* 0x000fe40003f1d200 */
[----:B------:R-:W-:-:S11]  /*8e60*/  FSETP.NEU.FTZ.AND P4, PT, |R3|, +INF , PT ;  /* 0x7f8000000300780b */ /* 0x000fd60003f9d200 */
[----:B------:R-:W-:Y:S05]  /*8e70*/  @!P0 BRA !P5, `(.L_x_188) ;  /* 0x00000004002c8947 */ /* 0x000fea0006800000 */
[----:B------:R-:W-:-:S04]  /*8e80*/  LOP3.LUT P5, RZ, R3, 0x7fffffff, RZ, 0xc0, !PT ;  /* 0x7fffffff03ff7812 */ /* 0x000fc800078ac0ff */
[----:B------:R-:W-:-:S13]  /*8e90*/  PLOP3.LUT P5, PT, P0, P5, PT, 0x2f, 0xf2 ;  /* 0x0000000000f2781c */ /* 0x000fda00007aa577 */
[----:B------:R-:W-:Y:S05]  /*8ea0*/  @P5 BRA `(.L_x_189) ;  /* 0x0000000400185947 */ /* 0x000fea0003800000 */
[----:B------:R-:W-:-:S04]  /*8eb0*/  LOP3.LUT P0, RZ, R0, 0x7fffffff, RZ, 0xc0, !PT ;  /* 0x7fffffff00ff7812 */ /* 0x000fc8000780c0ff */
[----:B------:R-:W-:-:S13]  /*8ec0*/  PLOP3.LUT P0, PT, P4, P0, PT, 0x2f, 0xf2 ;  /* 0x0000000000f2781c */ /* 0x000fda0002700577 */
[----:B------:R-:W-:Y:S05]  /*8ed0*/  @P0 BRA `(.L_x_190) ;  /* 0x0000000400000947 */ /* 0x000fea0003800000 */
[----:B------:R-:W-:Y:S02]  /*8ee0*/  ISETP.GE.AND P0, PT, R34, RZ, PT ;  /* 0x000000ff2200720c */ /* 0x000fe40003f06270 */
[----:B------:R-:W-:-:S11]  /*8ef0*/  ISETP.GE.AND P4, PT, R35, RZ, PT ;  /* 0x000000ff2300720c */ /* 0x000fd60003f86270 */
[----:B------:R-:W-:Y:S01]  /*8f00*/  @P0 MOV R29, RZ ;  /* 0x000000ff001d0202 */ /* 0x000fe20000000f00 */
[----:B------:R-:W-:Y:S02]  /*8f10*/  @!P0 IMAD.MOV.U32 R29, RZ, RZ, -0x40 ;  /* 0xffffffc0ff1d8424 */ /* 0x000fe400078e00ff */
[----:B------:R-:W-:Y:S01]  /*8f20*/  @!P0 FFMA R3, R3, 1.84467440737095516160e+19, RZ ;  /* 0x5f80000003038823 */ /* 0x000fe200000000ff */
[----:B------:R-:W-:Y:S02]  /*8f30*/  @!P4 FFMA R0, R0, 1.84467440737095516160e+19, RZ ;  /* 0x5f8000000000c823 */ /* 0x000fe400000000ff */
[----:B------:R-:W-:-:S07]  /*8f40*/  @!P4 IADD3 R29, PT, PT, R29, 0x40, RZ ;  /* 0x000000401d1dc810 */ /* 0x000fce0007ffe0ff */
.L_x_186:
[----:B------:R-:W-:Y:S01]  /*8f50*/  LEA R37, R2, 0xc0800000, 0x17 ;  /* 0xc080000002257811 */ /* 0x000fe200078eb8ff */
[----:B------:R-:W-:Y:S01]  /*8f60*/  VIADD R34, R31, 0xffffff81 ;  /* 0xffffff811f227836 */ /* 0x000fe20000000000 */
[----:B------:R-:W-:Y:S02]  /*8f70*/  BSSY.RECONVERGENT B5, `(.L_x_191) ;  /* 0x0000035000057945 */ /* 0x000fe40003800200 */
[----:B------:R-:W-:Y:S02]  /*8f80*/  IADD3 R37, PT, PT, -R37, R0, RZ ;  /* 0x0000000025257210 */ /* 0x000fe40007ffe1ff */
[----:B------:R-:W-:Y:S02]  /*8f90*/  IADD3 R2, PT, PT, R34, 0x7f, -R2 ;  /* 0x0000007f22027810 */ /* 0x000fe40007ffe802 */
[----:B------:R-:W0:Y:S01]  /*8fa0*/  MUFU.RCP R0, R37 ;  /* 0x0000002500007308 */ /* 0x000e220000001000 */
[----:B------:R-:W-:Y:S01]  /*8fb0*/  FADD.FTZ R35, -R37, -RZ ;  /* 0x800000ff25237221 */ /* 0x000fe20000010100 */
[----:B------:R-:W-:-:S03]  /*8fc0*/  IADD3 R29, PT, PT, R2, R29, RZ ;  /* 0x0000001d021d7210 */ /* 0x000fc60007ffe0ff */
[----:B0-----:R-:W-:-:S04]  /*8fd0*/  FFMA R31, R0, R35, 1 ;  /* 0x3f800000001f7423 */ /* 0x001fc80000000023 */
[----:B------:R-:W-:Y:S01]  /*8fe0*/  FFMA R31, R0, R31, R0 ;  /* 0x0000001f001f7223 */ /* 0x000fe20000000000 */
[----:B------:R-:W-:-:S04]  /*8ff0*/  IMAD R0, R34, -0x800000, R3 ;  /* 0xff80000022007824 */ /* 0x000fc800078e0203 */
[----:B------:R-:W-:-:S04]  /*9000*/  FFMA R36, R0, R31, RZ ;  /* 0x0000001f00247223 */ /* 0x000fc800000000ff */
[----:B------:R-:W-:-:S04]  /*9010*/  FFMA R3, R35, R36, R0 ;  /* 0x0000002423037223 */ /* 0x000fc80000000000 */
[----:B------:R-:W-:-:S04]  /*9020*/  FFMA R36, R31, R3, R36 ;  /* 0x000000031f247223 */ /* 0x000fc80000000024 */
[----:B------:R-:W-:-:S04]  /*9030*/  FFMA R35, R35, R36, R0 ;  /* 0x0000002423237223 */ /* 0x000fc80000000000 */
[----:B------:R-:W-:-:S05]  /*9040*/  FFMA R0, R31, R35, R36 ;  /* 0x000000231f007223 */ /* 0x000fca0000000024 */
[----:B------:R-:W-:-:S04]  /*9050*/  SHF.R.U32.HI R2, RZ, 0x17, R0 ;  /* 0x00000017ff027819 */ /* 0x000fc80000011600 */
[----:B------:R-:W-:-:S04]  /*9060*/  LOP3.LUT R2, R2, 0xff, RZ, 0xc0, !PT ;  /* 0x000000ff02027812 */ /* 0x000fc800078ec0ff */
[----:B------:R-:W-:-:S05]  /*9070*/  IADD3 R2, PT, PT, R2, R29, RZ ;  /* 0x0000001d02027210 */ /* 0x000fca0007ffe0ff */
[----:B------:R-:W-:-:S05]  /*9080*/  VIADD R3, R2, 0xffffffff ;  /* 0xffffffff02037836 */ /* 0x000fca0000000000 */
[----:B------:R-:W-:-:S13]  /*9090*/  ISETP.GE.U32.AND P0, PT, R3, 0xfe, PT ;  /* 0x000000fe0300780c */ /* 0x000fda0003f06070 */
[----:B------:R-:W-:Y:S05]  /*90a0*/  @!P0 BRA `(.L_x_192) ;  /* 0x0000000000808947 */ /* 0x000fea0003800000 */
[----:B------:R-:W-:-:S13]  /*90b0*/  ISETP.GT.AND P0, PT, R2, 0xfe, PT ;  /* 0x000000fe0200780c */ /* 0x000fda0003f04270 */
[----:B------:R-:W-:Y:S05]  /*90c0*/  @P0 BRA `(.L_x_193) ;  /* 0x00000000006c0947 */ /* 0x000fea0003800000 */
[----:B------:R-:W-:-:S13]  /*90d0*/  ISETP.GE.AND P0, PT, R2, 0x1, PT ;  /* 0x000000010200780c */ /* 0x000fda0003f06270 */
[----:B------:R-:W-:Y:S05]  /*90e0*/  @P0 BRA `(.L_x_194) ;  /* 0x0000000000740947 */ /* 0x000fea0003800000 */
[----:B------:R-:W-:Y:S02]  /*90f0*/  ISETP.GE.AND P0, PT, R2, -0x18, PT ;  /* 0xffffffe80200780c */ /* 0x000fe40003f06270 */
[----:B------:R-:W-:-:S11]  /*9100*/  LOP3.LUT R0, R0, 0x80000000, RZ, 0xc0, !PT ;  /* 0x8000000000007812 */ /* 0x000fd600078ec0ff */
[----:B------:R-:W-:Y:S05]  /*9110*/  @!P0 BRA `(.L_x_194) ;  /* 0x0000000000688947 */ /* 0x000fea0003800000 */
[CCC-:B------:R-:W-:Y:S01]  /*9120*/  FFMA.RZ R3, R31.reuse, R35.reuse, R36.reuse ;  /* 0x000000231f037223 */ /* 0x1c0fe2000000c024 */
[C---:B------:R-:W-:Y:S01]  /*9130*/  IADD3 R34, PT, PT, R2.reuse, 0x20, RZ ;  /* 0x0000002002227810 */ /* 0x040fe20007ffe0ff */
[CCC-:B------:R-:W-:Y:S01]  /*9140*/  FFMA.RP R29, R31.reuse, R35.reuse, R36.reuse ;  /* 0x000000231f1d7223 */ /* 0x1c0fe20000008024 */
[----:B------:R-:W-:Y:S01]  /*9150*/  FFMA.RM R36, R31, R35, R36 ;  /* 0x000000231f247223 */ /* 0x000fe20000004024 */
[C---:B------:R-:W-:Y:S02]  /*9160*/  ISETP.NE.AND P0, PT, R2.reuse, RZ, PT ;  /* 0x000000ff0200720c */ /* 0x040fe40003f05270 */
[----:B------:R-:W-:Y:S02]  /*9170*/  LOP3.LUT R3, R3, 0x7fffff, RZ, 0xc0, !PT ;  /* 0x007fffff03037812 */ /* 0x000fe400078ec0ff */
[----:B------:R-:W-:Y:S02]  /*9180*/  ISETP.NE.AND P4, PT, R2, RZ, PT ;  /* 0x000000ff0200720c */ /* 0x000fe40003f85270 */
[----:B------:R-:W-:-:S02]  /*9190*/  LOP3.LUT R3, R3, 0x800000, RZ, 0xfc, !PT ;  /* 0x0080000003037812 */ /* 0x000fc400078efcff */
[----:B------:R-:W-:Y:S02]  /*91a0*/  IADD3 R2, PT, PT, -R2, RZ, RZ ;  /* 0x000000ff02027210 */ /* 0x000fe40007ffe1ff */
[----:B------:R-:W-:Y:S02]  /*91b0*/  SHF.L.U32 R34, R3, R34, RZ ;  /* 0x0000002203227219 */ /* 0x000fe400000006ff */
[----:B------:R-:W-:Y:S02]  /*91c0*/  FSETP.NEU.FTZ.AND P5, PT, R29, R36, PT ;  /* 0x000000241d00720b */ /* 0x000fe40003fbd000 */
[----:B------:R-:W-:Y:S02]  /*91d0*/  SEL R2, R2, RZ, P0 ;  /* 0x000000ff02027207 */ /* 0x000fe40000000000 */
[----:B------:R-:W-:Y:S02]  /*91e0*/  ISETP.NE.AND P4, PT, R34, RZ, P4 ;  /* 0x000000ff2200720c */ /* 0x000fe40002785270 */
[----:B------:R-:W-:-:S02]  /*91f0*/  SHF.R.U32.HI R29, RZ, R2, R3 ;  /* 0x00000002ff1d7219 */ /* 0x000fc40000011603 */
[----:B------:R-:W-:Y:S02]  /*9200*/  PLOP3.LUT P4, PT, P5, P4, PT, 0xf8, 0x8f ;  /* 0x00000000008f781c */ /* 0x000fe40002f89f70 */
[----:B------:R-:W-:Y:S02]  /*9210*/  SHF.R.U32.HI R3, RZ, 0x1, R29 ;  /* 0x00000001ff037819 */ /* 0x000fe4000001161d */
[----:B------:R-:W-:-:S04]  /*9220*/  SEL R2, RZ, 0x1, !P4 ;  /* 0x00000001ff027807 */ /* 0x000fc80006000000 */
[----:B------:R-:W-:-:S04]  /*9230*/  LOP3.LUT R2, R2, 0x1, R3, 0xf8, !PT ;  /* 0x0000000102027812 */ /* 0x000fc800078ef803 */
[----:B------:R-:W-:-:S05]  /*9240*/  LOP3.LUT R2, R2, R29, RZ, 0xc0, !PT ;  /* 0x0000001d02027212 */ /* 0x000fca00078ec0ff */
[----:B------:R-:W-:-:S05]  /*9250*/  IMAD.IADD R3, R3, 0x1, R2 ;  /* 0x0000000103037824 */ /* 0x000fca00078e0202 */
[----:B------:R-:W-:Y:S01]  /*9260*/  LOP3.LUT R0, R3, R0, RZ, 0xfc, !PT ;  /* 0x0000000003007212 */ /* 0x000fe200078efcff */
[----:B------:R-:W-:Y:S06]  /*9270*/  BRA `(.L_x_194) ;  /* 0x0000000000107947 */ /* 0x000fec0003800000 */
.L_x_193:
[----:B------:R-:W-:-:S04]  /*9280*/  LOP3.LUT R0, R0, 0x80000000, RZ, 0xc0, !PT ;  /* 0x8000000000007812 */ /* 0x000fc800078ec0ff */
[----:B------:R-:W-:Y:S01]  /*9290*/  LOP3.LUT R0, R0, 0x7f800000, RZ, 0xfc, !PT ;  /* 0x7f80000000007812 */ /* 0x000fe200078efcff */
[----:B------:R-:W-:Y:S06]  /*92a0*/  BRA `(.L_x_194) ;  /* 0x0000000000047947 */ /* 0x000fec0003800000 */
.L_x_192:
[----:B------:R-:W-:-:S07]  /*92b0*/  LEA R0, R29, R0, 0x17 ;  /* 0x000000001d007211 */ /* 0x000fce00078eb8ff */
.L_x_194:
[----:B------:R-:W-:Y:S05]  /*92c0*/  BSYNC.RECONVERGENT B5 ;  /* 0x0000000000057941 */ /* 0x000fea0003800200 */
.L_x_191:
[----:B------:R-:W-:Y:S05]  /*92d0*/  BRA `(.L_x_195) ;  /* 0x0000000000207947 */ /* 0x000fea0003800000 */
.L_x_190:
[----:B------:R-:W-:-:S04]  /*92e0*/  LOP3.LUT R0, R0, 0x80000000, R3, 0x48, !PT ;  /* 0x8000000000007812 */ /* 0x000fc800078e4803 */
[----:B------:R-:W-:Y:S01]  /*92f0*/  LOP3.LUT R0, R0, 0x7f800000, RZ, 0xfc, !PT ;  /* 0x7f80000000007812 */ /* 0x000fe200078efcff */
[----:B------:R-:W-:Y:S06]  /*9300*/  BRA `(.L_x_195) ;  /* 0x0000000000147947 */ /* 0x000fec0003800000 */
.L_x_189:
[----:B------:R-:W-:Y:S01]  /*9310*/  LOP3.LUT R0, R0, 0x80000000, R3, 0x48, !PT ;  /* 0x8000000000007812 */ /* 0x000fe200078e4803 */
[----:B------:R-:W-:Y:S06]  /*9320*/  BRA `(.L_x_195) ;  /* 0x00000000000c7947 */ /* 0x000fec0003800000 */
.L_x_188:
[----:B------:R-:W0:Y:S01]  /*9330*/  MUFU.RSQ R0, -QNAN ;  /* 0xffc0000000007908 */ /* 0x000e220000001400 */
[----:B------:R-:W-:Y:S05]  /*9340*/  BRA `(.L_x_195) ;  /* 0x0000000000047947 */ /* 0x000fea0003800000 */
.L_x_187:
[----:B------:R-:W-:-:S07]  /*9350*/  FADD.FTZ R0, R3, R0 ;  /* 0x0000000003007221 */ /* 0x000fce0000010000 */
.L_x_195:
[----:B------:R-:W-:Y:S05]  /*9360*/  BSYNC.RECONVERGENT B4 ;  /* 0x0000000000047941 */ /* 0x000fea0003800200 */
.L_x_185:
[----:B------:R-:W-:-:S04]  /*9370*/  HFMA2 R31, -RZ, RZ, 0, 0 ;  /* 0x00000000ff1f7431 */ /* 0x000fc800000001ff */
[----:B0-----:R-:W-:Y:S05]  /*9380*/  RET.REL.NODEC R30 `(_Z26backtest_strategies_kernelPKfS0_S0_S0_PK14StrategyParamsP14BacktestResultiifff) ;  /* 0xffffff6c1e1c7950 */ /* 0x001fea0003c3ffff */
.L_x_196:
        /* <DEDUP_REMOVED lines=15> */
.L_x_198:


//--------------------- .nv.shared.reserved.0     --------------------------
	.section	.nv.shared.reserved.0,"aw",@nobits
	.weak		__nv_reservedSMEM_offset_0_alias
	.size		__nv_reservedSMEM_offset_0_alias, 0, 64
	.other		__nv_reservedSMEM_offset_0_alias,@"STO_CUDA_RESERVED_SHARED STV_DEFAULT"
__nv_reservedSMEM_offset_0_alias:
	.zero		0
	.zero		64


//--------------------- .nv.constant0._Z36backtest_portfolio_strategies_kernelPKfS0_PK14StrategyParamsPKiP14BacktestResultiiiff --------------------------
	.section	.nv.constant0._Z36backtest_portfolio_strategies_kernelPKfS0_PK14StrategyParamsPKiP14BacktestResultiiiff,"a",@progbits
	.sectionflags	@""
	.align	4
.nv.constant0._Z36backtest_portfolio_strategies_kernelPKfS0_PK14StrategyParamsPKiP14BacktestResultiiiff:
	.zero		956


//--------------------- .nv.constant0._Z26backtest_strategies_kernelPKfS0_S0_S0_PK14StrategyParamsP14BacktestResultiifff --------------------------
	.section	.nv.constant0._Z26backtest_strategies_kernelPKfS0_S0_S0_PK14StrategyParamsP14BacktestResultiifff,"a",@progbits
	.sectionflags	@""
	.align	4
.nv.constant0._Z26backtest_strategies_kernelPKfS0_S0_S0_PK14StrategyParamsP14BacktestResultiifff:
	.zero		964


//--------------------- SYMBOLS --------------------------

	.type		.nv.reservedSmem.offset0,@object
	.size		.nv.reservedSmem.offset0,0x4
